// auto-generated by cutlass_sweep.gemm — config: {"arch": "sm_90", "cluster_m": 1, "cluster_n": 2, "dtype": "e4m3", "stages": 5, "tile_k": 64, "tile_m": 64, "tile_n": 256}
#include "cutlass/cutlass.h"
#include "cutlass/gemm/collective/collective_builder.hpp"
#include "cutlass/gemm/device/gemm_universal_adapter.h"
#include "cutlass/gemm/kernel/gemm_universal.hpp"
#include "cutlass/epilogue/collective/collective_builder.hpp"

using ElemA = cutlass::float_e4m3_t;
using ElemB = cutlass::float_e4m3_t;
using ElemCD = cutlass::float_e4m3_t;
using Acc  = float;
using TileShape    = cute::Shape<cute::_64, cute::_256, cute::_64>;
using ClusterShape = cute::Shape<cute::_1, cute::_2, cute::_1>;

using CollectiveEpilogue = typename cutlass::epilogue::collective::CollectiveBuilder<
    cutlass::arch::Sm90, cutlass::arch::OpClassTensorOp,
    TileShape, ClusterShape,
    cutlass::epilogue::collective::EpilogueTileAuto,
    Acc, Acc,
    ElemCD, cutlass::layout::RowMajor, 128 / cutlass::sizeof_bits<ElemCD>::value,
    ElemCD, cutlass::layout::RowMajor, 128 / cutlass::sizeof_bits<ElemCD>::value,
    cutlass::epilogue::collective::EpilogueScheduleAuto
  >::CollectiveOp;

using CollectiveMainloop = typename cutlass::gemm::collective::CollectiveBuilder<
    cutlass::arch::Sm90, cutlass::arch::OpClassTensorOp,
    ElemA, cutlass::layout::RowMajor, 128 / cutlass::sizeof_bits<ElemA>::value,
    ElemB, cutlass::layout::ColumnMajor, 128 / cutlass::sizeof_bits<ElemB>::value,
    Acc,
    TileShape, ClusterShape,
    cutlass::gemm::collective::StageCount<5>,
    cutlass::gemm::collective::KernelScheduleAuto
  >::CollectiveOp;

using GemmKernel = cutlass::gemm::kernel::GemmUniversal<
    cute::Shape<int,int,int,int>,
    CollectiveMainloop,
    CollectiveEpilogue
>;
using Gemm = cutlass::gemm::device::GemmUniversalAdapter<GemmKernel>;

// Force the device kernel symbol into the cubin without needing a host main.
auto* _anchor = &cutlass::device_kernel<GemmKernel>;


// ===== COMPILED SASS (sm_90a) =====

	.target	sm_90a

	.elftype	@"ET_EXEC"


//--------------------- .note.nv.tkinfo           --------------------------
	.section	.note.nv.tkinfo,"",@"SHT_NOTE"
	.sectionflags	@"SHF_NOTE_NV_TKINFO"
	.tkinfo
        /*0018*/ 	.word	0x00000002
        /*0030*/ 	.string	""
        /*0030*/ 	.string	"ptxas"
        /*0030*/ 	.string	"Cuda compilation tools, release 13.0, V13.0.88"
        /*0030*/ 	.string	"Build cuda_13.0.r13.0/compiler.36424714_0"
        /*0030*/ 	.string	"-arch sm_90a -m 64 "



//--------------------- .note.nv.cuinfo           --------------------------
	.section	.note.nv.cuinfo,"",@"SHT_NOTE"
	.sectionflags	@"SHF_NOTE_NV_CUINFO"
        /*0018*/ 	.short	0x0002
        /*001a*/ 	.short	0x005a
        /*001c*/ 	.short	0x0082
	.zero		2


//--------------------- .nv.info                  --------------------------
	.section	.nv.info,"",@"SHT_CUDA_INFO"
	.align	4


	//----- nvinfo : EIATTR_REGCOUNT
	.align		4
        /*0000*/ 	.byte	0x04, 0x2f
        /*0002*/ 	.short	(.L_12 - .L_11)
	.align		4
.L_11:
        /*0004*/ 	.word	index@(_ZN7cutlass13device_kernelINS_4gemm6kernel13GemmUniversalIN4cute5tupleIJiiiiEEENS1_10collective13CollectiveMmaINS1_37MainloopSm90TmaGmmaWarpSpecializedFP8ILi5ENS5_IJNS4_1CILi1EEENSA_ILi2EEESB_EEENS1_32KernelTmaWarpSpecializedPingpongEEENS5_IJNSA_ILi64EEENSA_ILi256EEESG_EEENS_12float_e4m3_tENS5_IJlSB_lEEESJ_SK_NS4_8TiledMMAINS4_8MMA_AtomIJNS4_4SM904GMMA31MMA_64x256x32_F32E4M3E4M3_SS_TNILNSO_7ScaleInE1ELSQ_1EEEEEENS4_6LayoutINS5_IJSB_SB_SB_EEENS5_IJNSA_ILi0EEESV_SV_EEEEENS5_IJNS4_10UnderscoreESY_SY_EEEEENS4_23SM90_TMA_LOAD_MULTICASTENS4_14ComposedLayoutINS4_7SwizzleILi2ELi4ELi3EEENS4_18smem_ptr_flag_bitsILi8EEENST_INS5_IJNSA_ILi8EEESG_EEENS5_IJSG_SB_EEEEEEEvNS4_8identityENS4_13SM90_TMA_LOADES1B_vS1C_EENS_8epilogue10collective6detail29Sm90TmaWarpSpecializedAdapterINS1G_15DefaultEpilogueISJ_SK_SK_NS1F_6thread17LinearCombinationISJ_Li1EffLNS1K_9ScaleType4KindE0ELNS_15FloatRoundStyleE2ESJ_EENS1_15EpilogueDefaultEEEEEvvEEEEvNT_6ParamsE)
        /*0008*/ 	.word	0x000000a8


	//----- nvinfo : EIATTR_FRAME_SIZE
	.align		4
.L_12:
        /*000c*/ 	.byte	0x04, 0x11
        /*000e*/ 	.short	(.L_14 - .L_13)
	.align		4
.L_13:
        /*0010*/ 	.word	index@(_ZN7cutlass13device_kernelINS_4gemm6kernel13GemmUniversalIN4cute5tupleIJiiiiEEENS1_10collective13CollectiveMmaINS1_37MainloopSm90TmaGmmaWarpSpecializedFP8ILi5ENS5_IJNS4_1CILi1EEENSA_ILi2EEESB_EEENS1_32KernelTmaWarpSpecializedPingpongEEENS5_IJNSA_ILi64EEENSA_ILi256EEESG_EEENS_12float_e4m3_tENS5_IJlSB_lEEESJ_SK_NS4_8TiledMMAINS4_8MMA_AtomIJNS4_4SM904GMMA31MMA_64x256x32_F32E4M3E4M3_SS_TNILNSO_7ScaleInE1ELSQ_1EEEEEENS4_6LayoutINS5_IJSB_SB_SB_EEENS5_IJNSA_ILi0EEESV_SV_EEEEENS5_IJNS4_10UnderscoreESY_SY_EEEEENS4_23SM90_TMA_LOAD_MULTICASTENS4_14ComposedLayoutINS4_7SwizzleILi2ELi4ELi3EEENS4_18smem_ptr_flag_bitsILi8EEENST_INS5_IJNSA_ILi8EEESG_EEENS5_IJSG_SB_EEEEEEEvNS4_8identityENS4_13SM90_TMA_LOADES1B_vS1C_EENS_8epilogue10collective6detail29Sm90TmaWarpSpecializedAdapterINS1G_15DefaultEpilogueISJ_SK_SK_NS1F_6thread17LinearCombinationISJ_Li1EffLNS1K_9ScaleType4KindE0ELNS_15FloatRoundStyleE2ESJ_EENS1_15EpilogueDefaultEEEEEvvEEEEvNT_6ParamsE)
        /*0014*/ 	.word	0x00000118


	//----- nvinfo : EIATTR_MIN_STACK_SIZE
	.align		4
.L_14:
        /*0018*/ 	.byte	0x04, 0x12
        /*001a*/ 	.short	(.L_16 - .L_15)
	.align		4
.L_15:
        /*001c*/ 	.word	index@(_ZN7cutlass13device_kernelINS_4gemm6kernel13GemmUniversalIN4cute5tupleIJiiiiEEENS1_10collective13CollectiveMmaINS1_37MainloopSm90TmaGmmaWarpSpecializedFP8ILi5ENS5_IJNS4_1CILi1EEENSA_ILi2EEESB_EEENS1_32KernelTmaWarpSpecializedPingpongEEENS5_IJNSA_ILi64EEENSA_ILi256EEESG_EEENS_12float_e4m3_tENS5_IJlSB_lEEESJ_SK_NS4_8TiledMMAINS4_8MMA_AtomIJNS4_4SM904GMMA31MMA_64x256x32_F32E4M3E4M3_SS_TNILNSO_7ScaleInE1ELSQ_1EEEEEENS4_6LayoutINS5_IJSB_SB_SB_EEENS5_IJNSA_ILi0EEESV_SV_EEEEENS5_IJNS4_10UnderscoreESY_SY_EEEEENS4_23SM90_TMA_LOAD_MULTICASTENS4_14ComposedLayoutINS4_7SwizzleILi2ELi4ELi3EEENS4_18smem_ptr_flag_bitsILi8EEENST_INS5_IJNSA_ILi8EEESG_EEENS5_IJSG_SB_EEEEEEEvNS4_8identityENS4_13SM90_TMA_LOADES1B_vS1C_EENS_8epilogue10collective6detail29Sm90TmaWarpSpecializedAdapterINS1G_15DefaultEpilogueISJ_SK_SK_NS1F_6thread17LinearCombinationISJ_Li1EffLNS1K_9ScaleType4KindE0ELNS_15FloatRoundStyleE2ESJ_EENS1_15EpilogueDefaultEEEEEvvEEEEvNT_6ParamsE)
        /*0020*/ 	.word	0x00000118
.L_16:


//--------------------- .nv.compat                --------------------------
	.section	.nv.compat,"",@"SHT_CUDA_COMPAT_INFO"
	.align	4
        /*0000*/ 	.byte	0x02, 0x09, 0x01, 0x00, 0x02, 0x02, 0x04, 0x00, 0x02, 0x05, 0x05, 0x00, 0x03, 0x07, 0x01, 0x01
        /*0010*/ 	.byte	0x02, 0x03, 0x01, 0x00, 0x02, 0x06, 0x01, 0x00, 0x04, 0x0b, 0x08, 0x00, 0x00, 0x00, 0x00, 0x00
        /*0020*/ 	.byte	0x00, 0x00, 0x00, 0x00


//--------------------- .nv.info._ZN7cutlass13device_kernelINS_4gemm6kernel13GemmUniversalIN4cute5tupleIJiiiiEEENS1_10collective13CollectiveMmaINS1_37MainloopSm90TmaGmmaWarpSpecializedFP8ILi5ENS5_IJNS4_1CILi1EEENSA_ILi2EEESB_EEENS1_32KernelTmaWarpSpecializedPingpongEEENS5_IJNSA_ILi64EEENSA_ILi256EEESG_EEENS_12float_e4m3_tENS5_IJlSB_lEEESJ_SK_NS4_8TiledMMAINS4_8MMA_AtomIJNS4_4SM904GMMA31MMA_64x256x32_F32E4M3E4M3_SS_TNILNSO_7ScaleInE1ELSQ_1EEEEEENS4_6LayoutINS5_IJSB_SB_SB_EEENS5_IJNSA_ILi0EEESV_SV_EEEEENS5_IJNS4_10UnderscoreESY_SY_EEEEENS4_23SM90_TMA_LOAD_MULTICASTENS4_14ComposedLayoutINS4_7SwizzleILi2ELi4ELi3EEENS4_18smem_ptr_flag_bitsILi8EEENST_INS5_IJNSA_ILi8EEESG_EEENS5_IJSG_SB_EEEEEEEvNS4_8identityENS4_13SM90_TMA_LOADES1B_vS1C_EENS_8epilogue10collective6detail29Sm90TmaWarpSpecializedAdapterINS1G_15DefaultEpilogueISJ_SK_SK_NS1F_6thread17LinearCombinationISJ_Li1EffLNS1K_9ScaleType4KindE0ELNS_15FloatRoundStyleE2ESJ_EENS1_15EpilogueDefaultEEEEEvvEEEEvNT_6ParamsE --------------------------
	.section	.nv.info._ZN7cutlass13device_kernelINS_4gemm6kernel13GemmUniversalIN4cute5tupleIJiiiiEEENS1_10collective13CollectiveMmaINS1_37MainloopSm90TmaGmmaWarpSpecializedFP8ILi5ENS5_IJNS4_1CILi1EEENSA_ILi2EEESB_EEENS1_32KernelTmaWarpSpecializedPingpongEEENS5_IJNSA_ILi64EEENSA_ILi256EEESG_EEENS_12float_e4m3_tENS5_IJlSB_lEEESJ_SK_NS4_8TiledMMAINS4_8MMA_AtomIJNS4_4SM904GMMA31MMA_64x256x32_F32E4M3E4M3_SS_TNILNSO_7ScaleInE1ELSQ_1EEEEEENS4_6LayoutINS5_IJSB_SB_SB_EEENS5_IJNSA_ILi0EEESV_SV_EEEEENS5_IJNS4_10UnderscoreESY_SY_EEEEENS4_23SM90_TMA_LOAD_MULTICASTENS4_14ComposedLayoutINS4_7SwizzleILi2ELi4ELi3EEENS4_18smem_ptr_flag_bitsILi8EEENST_INS5_IJNSA_ILi8EEESG_EEENS5_IJSG_SB_EEEEEEEvNS4_8identityENS4_13SM90_TMA_LOADES1B_vS1C_EENS_8epilogue10collective6detail29Sm90TmaWarpSpecializedAdapterINS1G_15DefaultEpilogueISJ_SK_SK_NS1F_6thread17LinearCombinationISJ_Li1EffLNS1K_9ScaleType4KindE0ELNS_15FloatRoundStyleE2ESJ_EENS1_15EpilogueDefaultEEEEEvvEEEEvNT_6ParamsE,"",@"SHT_CUDA_INFO"
	.sectionflags	@""
	.align	4


	//----- nvinfo : EIATTR_CUDA_API_VERSION
	.align		4
        /*0000*/ 	.byte	0x04, 0x37
        /*0002*/ 	.short	(.L_18 - .L_17)
.L_17:
        /*0004*/ 	.word	0x00000082


	//----- nvinfo : EIATTR_KPARAM_INFO
	.align		4
.L_18:
        /*0008*/ 	.byte	0x04, 0x17
        /*000a*/ 	.short	(.L_20 - .L_19)
.L_19:
        /*000c*/ 	.word	0x00000000
        /*0010*/ 	.short	0x0000
        /*0012*/ 	.short	0x0070
        /*0014*/ 	.byte	0x00, 0xf0, 0x01, 0x10


	//----- nvinfo : EIATTR_SPARSE_MMA_MASK
	.align		4
.L_20:
        /*0018*/ 	.byte	0x03, 0x50
        /*001a*/ 	.short	0x0000


	//----- nvinfo : EIATTR_MAXREG_COUNT
	.align		4
        /*001c*/ 	.byte	0x03, 0x1b
        /*001e*/ 	.short	0x00a8


	//----- nvinfo : EIATTR_NUM_BARRIERS
	.align		4
        /*0020*/ 	.byte	0x02, 0x4c
        /*0022*/ 	.byte	0x01
	.zero		1


	//----- nvinfo : EIATTR_ANNOTATIONS
	.align		4
        /*0024*/ 	.byte	0x04, 0x55
        /*0026*/ 	.short	(.L_22 - .L_21)


	//   ....[0]....
.L_21:
        /*0028*/ 	.word	0x00000001
        /*002c*/ 	.byte	0xe0, 0x06, 0x00, 0x00, 0x01, 0x00, 0x00, 0x00, 0xe0, 0x0d, 0x00, 0x00, 0x01, 0x00, 0x00, 0x00
        /* <DEDUP_REMOVED lines=208> */
        /*0d3c*/ 	.byte	0x80, 0x02, 0x01, 0x00, 0x01, 0x00, 0x00, 0x00, 0xd0, 0x02, 0x01, 0x00


	//----- nvinfo : EIATTR_MERCURY_ISA_VERSION
	.align		4
.L_22:
        /*0d48*/ 	.byte	0x03, 0x5f
        /*0d4a*/ 	.short	0x0101


	//----- nvinfo : EIATTR_INT_WARP_WIDE_INSTR_OFFSETS
	.align		4
        /*0d4c*/ 	.byte	0x04, 0x31
        /*0d4e*/ 	.short	(.L_24 - .L_23)


	//   ....[0]....
.L_23:
        /*0d50*/ 	.word	0x000005a0


	//   ....[1]....
        /*0d54*/ 	.word	0x000005b0


	//   ....[2]....
        /*0d58*/ 	.word	0x000005f0


	//   ....[3]....
        /*0d5c*/ 	.word	0x00000620


	//   ....[4]....
        /*0d60*/ 	.word	0x00000630


	//   ....[5]....
        /*0d64*/ 	.word	0x00000670


	//   ....[6]....
        /*0d68*/ 	.word	0x000007a0


	//   ....[7]....
        /*0d6c*/ 	.word	0x000007d0


	//   ....[8]....
        /*0d70*/ 	.word	0x000055b0


	//----- nvinfo : EIATTR_COOP_GROUP_MASK_REGIDS
	.align		4
.L_24:
        /*0d74*/ 	.byte	0x04, 0x29
        /*0d76*/ 	.short	(.L_26 - .L_25)


	//   ....[0]....
.L_25:
        /*0d78*/ 	.word	0xffffffff


	//   ....[1]....
        /*0d7c*/ 	.word	0xffffffff


	//   ....[2]....
        /*0d80*/ 	.word	0xffffffff


	//   ....[3]....
        /*0d84*/ 	.word	0xffffffff


	//   ....[4]....
        /*0d88*/ 	.word	0xffffffff


	//   ....[5]....
        /*0d8c*/ 	.word	0xffffffff


	//   ....[6]....
        /*0d90*/ 	.word	0xffffffff


	//----- nvinfo : EIATTR_COOP_GROUP_INSTR_OFFSETS
	.align		4
.L_26:
        /*0d94*/ 	.byte	0x04, 0x28
        /*0d96*/ 	.short	(.L_28 - .L_27)


	//   ....[0]....
.L_27:
        /*0d98*/ 	.word	0x00000070


	//   ....[1]....
        /*0d9c*/ 	.word	0x00000090


	//   ....[2]....
        /*0da0*/ 	.word	0x00000190


	//   ....[3]....
        /*0da4*/ 	.word	0x000003d0


	//   ....[4]....
        /*0da8*/ 	.word	0x00000420


	//   ....[5]....
        /*0dac*/ 	.word	0x000004e0


	//   ....[6]....
        /*0db0*/ 	.word	0x00000930


	//----- nvinfo : EIATTR_REG_RECONFIG
	.align		4
.L_28:
        /*0db4*/ 	.byte	0x01, 0x54
	.zero		2


	//----- nvinfo : EIATTR_MBARRIER_INSTR_OFFSETS
	.align		4
        /*0db8*/ 	.byte	0x04, 0x39
        /*0dba*/ 	.short	(.L_30 - .L_29)


	//   ....[0]....
.L_29:
        /*0dbc*/ 	.word	0x00000310
        /*0dc0*/ 	.word	0x000000ff
        /*0dc4*/ 	.word	0x00000000
        /*0dc8*/ 	.short	0x0100
        /*0dca*/ 	.byte	0x07
	.zero		1


	//   ....[1]....
        /*0dcc*/ 	.word	0x00000320
        /*0dd0*/ 	.word	0x000000ff
        /*0dd4*/ 	.word	0x00000028
        /*0dd8*/ 	.short	0x0100
        /*0dda*/ 	.byte	0x07
	.zero		1


	//   ....[2]....
        /*0ddc*/ 	.word	0x00000330
        /*0de0*/ 	.word	0x000000ff
        /*0de4*/ 	.word	0x00000008
        /*0de8*/ 	.short	0x0100
        /*0dea*/ 	.byte	0x07
	.zero		1


	//   ....[3]....
        /*0dec*/ 	.word	0x00000340
        /*0df0*/ 	.word	0x000000ff
        /*0df4*/ 	.word	0x00000030
        /*0df8*/ 	.short	0x0100
        /*0dfa*/ 	.byte	0x07
	.zero		1


	//   ....[4]....
        /*0dfc*/ 	.word	0x00000350
        /*0e00*/ 	.word	0x000000ff
        /*0e04*/ 	.word	0x00000010
        /*0e08*/ 	.short	0x0100
        /*0e0a*/ 	.byte	0x07
	.zero		1


	//   ....[5]....
        /*0e0c*/ 	.word	0x00000360
        /*0e10*/ 	.word	0x000000ff
        /*0e14*/ 	.word	0x00000038
        /*0e18*/ 	.short	0x0100
        /*0e1a*/ 	.byte	0x07
	.zero		1


	//   ....[6]....
        /*0e1c*/ 	.word	0x00000370
        /*0e20*/ 	.word	0x000000ff
        /*0e24*/ 	.word	0x00000018
        /*0e28*/ 	.short	0x0100
        /*0e2a*/ 	.byte	0x07
	.zero		1


	//   ....[7]....
        /*0e2c*/ 	.word	0x00000380
        /*0e30*/ 	.word	0x000000ff
        /*0e34*/ 	.word	0x00000040
        /*0e38*/ 	.short	0x0100
        /*0e3a*/ 	.byte	0x07
	.zero		1


	//   ....[8]....
        /*0e3c*/ 	.word	0x00000390
        /*0e40*/ 	.word	0x000000ff
        /*0e44*/ 	.word	0x00000020
        /*0e48*/ 	.short	0x0100
        /*0e4a*/ 	.byte	0x07
	.zero		1


	//   ....[9]....
        /*0e4c*/ 	.word	0x000003a0
        /*0e50*/ 	.word	0x000000ff
        /*0e54*/ 	.word	0x00000048
        /*0e58*/ 	.short	0x0100
        /*0e5a*/ 	.byte	0x07
	.zero		1


	//   ....[10]....
        /*0e5c*/ 	.word	0x00000810
        /*0e60*/ 	.word	0x000000ff
        /*0e64*/ 	.word	0x00000080
        /*0e68*/ 	.short	0x0100
        /*0e6a*/ 	.byte	0x07
	.zero		1


	//   ....[11]....
        /*0e6c*/ 	.word	0x00000870
        /*0e70*/ 	.word	0x000000ff
        /*0e74*/ 	.word	0x00000088
        /*0e78*/ 	.short	0x0100
        /*0e7a*/ 	.byte	0x07
	.zero		1


	//   ....[12]....
        /*0e7c*/ 	.word	0x000008b0
        /*0e80*/ 	.word	0x000000ff
        /*0e84*/ 	.word	0x00000060
        /*0e88*/ 	.short	0x0100
        /*0e8a*/ 	.byte	0x0a
	.zero		1


	//   ....[13]....
        /*0e8c*/ 	.word	0x000008c0
        /*0e90*/ 	.word	0x000000ff
        /*0e94*/ 	.word	0x00000068
        /*0e98*/ 	.short	0x0100
        /*0e9a*/ 	.byte	0x0a
	.zero		1


	//   ....[14]....
        /*0e9c*/ 	.word	0x000008d0
        /*0ea0*/ 	.word	0x000000ff
        /*0ea4*/ 	.word	0x00000070
        /*0ea8*/ 	.short	0x0100
        /*0eaa*/ 	.byte	0x0a
	.zero		1


	//   ....[15]....
        /*0eac*/ 	.word	0x000008e0
        /*0eb0*/ 	.word	0x000000ff
        /*0eb4*/ 	.word	0x00000078
        /*0eb8*/ 	.short	0x0100
        /*0eba*/ 	.byte	0x0a
	.zero		1


	//   ....[16]....
        /*0ebc*/ 	.word	0x00001790
        /*0ec0*/ 	.word	0x000000ff
        /*0ec4*/ 	.word	0xfffffff8
        /*0ec8*/ 	.short	0x010a
        /*0eca*/ 	.byte	0x11
	.zero		1


	//   ....[17]....
        /*0ecc*/ 	.word	0x00002170
        /*0ed0*/ 	.word	0x000000ff
        /*0ed4*/ 	.word	0x00000000
        /*0ed8*/ 	.short	0x010a
        /*0eda*/ 	.byte	0x06
	.zero		1


	//   ....[18]....
        /*0edc*/ 	.word	0x000021b0
        /*0ee0*/ 	.word	0x000000ff
        /*0ee4*/ 	.word	0x00000000
        /*0ee8*/ 	.short	0x010a
        /*0eea*/ 	.byte	0x06
	.zero		1


	//   ....[19]....
        /*0eec*/ 	.word	0x00003390
        /*0ef0*/ 	.word	0x000000ff
        /*0ef4*/ 	.word	0x00000000
        /*0ef8*/ 	.short	0x010a
        /*0efa*/ 	.byte	0x09
	.zero		1


	//   ....[20]....
        /*0efc*/ 	.word	0x000033d0
        /*0f00*/ 	.word	0x000000ff
        /*0f04*/ 	.word	0x00000000
        /*0f08*/ 	.short	0x010a
        /*0f0a*/ 	.byte	0x09
	.zero		1


	//   ....[21]....
        /*0f0c*/ 	.word	0x00004460
        /*0f10*/ 	.word	0x000000e5
        /*0f14*/ 	.word	0x00000000
        /*0f18*/ 	.short	0x0101
        /*0f1a*/ 	.byte	0x3f
	.zero		1


	//   ....[22]....
        /*0f1c*/ 	.word	0x00005510
        /*0f20*/ 	.word	0x000000e3
        /*0f24*/ 	.word	0x00000000
        /*0f28*/ 	.short	0x0101
        /*0f2a*/ 	.byte	0x1d
	.zero		1


	//   ....[23]....
        /*0f2c*/ 	.word	0x00005670
        /*0f30*/ 	.word	0x00000018
        /*0f34*/ 	.word	0x00000000
        /*0f38*/ 	.short	0x0101
        /*0f3a*/ 	.byte	0x3f
	.zero		1


	//   ....[24]....
        /*0f3c*/ 	.word	0x00005720
        /*0f40*/ 	.word	0x000000ff
        /*0f44*/ 	.word	0x00000008
        /*0f48*/ 	.short	0x010a
        /*0f4a*/ 	.byte	0x11
	.zero		1


	//   ....[25]....
        /*0f4c*/ 	.word	0x0000e910
        /*0f50*/ 	.word	0x00000003
        /*0f54*/ 	.word	0x00000000
        /*0f58*/ 	.short	0x0101
        /*0f5a*/ 	.byte	0x1d
	.zero		1


	//   ....[26]....
        /*0f5c*/ 	.word	0x0000f350
        /*0f60*/ 	.word	0x0000000b
        /*0f64*/ 	.word	0x00000028
        /*0f68*/ 	.short	0x010a
        /*0f6a*/ 	.byte	0x3f
	.zero		1


	//   ....[27]....
        /*0f6c*/ 	.word	0x0000f720
        /*0f70*/ 	.word	0x00000005
        /*0f74*/ 	.word	0x00000088
        /*0f78*/ 	.short	0x0101
        /*0f7a*/ 	.byte	0x3f
	.zero		1


	//   ....[28]....
        /*0f7c*/ 	.word	0x0000ff30
        /*0f80*/ 	.word	0x00000007
        /*0f84*/ 	.word	0x00000000
        /*0f88*/ 	.short	0x010a
        /*0f8a*/ 	.byte	0x3f
	.zero		1


	//   ....[29]....
        /*0f8c*/ 	.word	0x0000ffb0
        /*0f90*/ 	.word	0x00000008
        /*0f94*/ 	.word	0x00000000
        /*0f98*/ 	.short	0x010a
        /*0f9a*/ 	.byte	0x3f
	.zero		1


	//   ....[30]....
        /*0f9c*/ 	.word	0x00010040
        /*0fa0*/ 	.word	0x00000009
        /*0fa4*/ 	.word	0x00000000
        /*0fa8*/ 	.short	0x010a
        /*0faa*/ 	.byte	0x3f
	.zero		1


	//   ....[31]....
        /*0fac*/ 	.word	0x000100d0
        /*0fb0*/ 	.word	0x00000006
        /*0fb4*/ 	.word	0x00000000
        /*0fb8*/ 	.short	0x010a
        /*0fba*/ 	.byte	0x3f
	.zero		1


	//   ....[32]....
        /*0fbc*/ 	.word	0x00010160
        /*0fc0*/ 	.word	0x00000003
        /*0fc4*/ 	.word	0x00000000
        /*0fc8*/ 	.short	0x010a
        /*0fca*/ 	.byte	0x3f
	.zero		1


	//   ....[33]....
        /*0fcc*/ 	.word	0x000101d0
        /*0fd0*/ 	.word	0x00000003
        /*0fd4*/ 	.word	0xfffffff8
        /*0fd8*/ 	.short	0x010a
        /*0fda*/ 	.byte	0x3f
	.zero		1


	//   ....[34]....
        /*0fdc*/ 	.word	0x00010230
        /*0fe0*/ 	.word	0x00000003
        /*0fe4*/ 	.word	0x00000000
        /*0fe8*/ 	.short	0x010a
        /*0fea*/ 	.byte	0x3f
	.zero		1


	//   ....[35]....
        /*0fec*/ 	.word	0x000102a0
        /*0ff0*/ 	.word	0x00000000
        /*0ff4*/ 	.word	0x00000000
        /*0ff8*/ 	.short	0x010a
        /*0ffa*/ 	.byte	0x3f
	.zero		1


	//   ....[36]....
        /*0ffc*/ 	.word	0x00010310
        /*1000*/ 	.word	0x00000019
        /*1004*/ 	.word	0x00000008
        /*1008*/ 	.short	0x010a
        /*100a*/ 	.byte	0x3f
	.zero		1


	//   ....[37]....
        /*100c*/ 	.word	0x000103e0
        /*1010*/ 	.word	0x0000000b
        /*1014*/ 	.word	0x00000028
        /*1018*/ 	.short	0x010a
        /*101a*/ 	.byte	0x3f
	.zero		1


	//   ....[38]....
        /*101c*/ 	.word	0x000104c0
        /*1020*/ 	.word	0x00000007
        /*1024*/ 	.word	0x00000000
        /*1028*/ 	.short	0x010a
        /*102a*/ 	.byte	0x3f
	.zero		1


	//   ....[39]....
        /*102c*/ 	.word	0x00010510
        /*1030*/ 	.word	0x00000008
        /*1034*/ 	.word	0x00000000
        /*1038*/ 	.short	0x010a
        /*103a*/ 	.byte	0x3f
	.zero		1


	//   ....[40]....
        /*103c*/ 	.word	0x00010560
        /*1040*/ 	.word	0x00000009
        /*1044*/ 	.word	0x00000000
        /*1048*/ 	.short	0x010a
        /*104a*/ 	.byte	0x3f
	.zero		1


	//   ....[41]....
        /*104c*/ 	.word	0x000105b0
        /*1050*/ 	.word	0x00000006
        /*1054*/ 	.word	0x00000000
        /*1058*/ 	.short	0x010a
        /*105a*/ 	.byte	0x3f
	.zero		1


	//----- nvinfo : EIATTR_NUM_MBARRIERS
	.align		4
.L_30:
        /*105c*/ 	.byte	0x03, 0x38
        /*105e*/ 	.short	0x0010


	//----- nvinfo : EIATTR_EXIT_INSTR_OFFSETS
	.align		4
        /*1060*/ 	.byte	0x04, 0x1c
        /*1062*/ 	.short	(.L_32 - .L_31)


	//   ....[0]....
.L_31:
        /*1064*/ 	.word	0x000014d0


	//   ....[1]....
        /*1068*/ 	.word	0x00001530


	//   ....[2]....
        /*106c*/ 	.word	0x0000f020


	//   ....[3]....
        /*1070*/ 	.word	0x0000f050


	//   ....[4]....
        /*1074*/ 	.word	0x000101b0


	//----- nvinfo : EIATTR_MAX_THREADS
	.align		4
.L_32:
        /*1078*/ 	.byte	0x04, 0x05
        /*107a*/ 	.short	(.L_34 - .L_33)
.L_33:
        /*107c*/ 	.word	0x00000180
        /*1080*/ 	.word	0x00000001
        /*1084*/ 	.word	0x00000001


	//----- nvinfo : EIATTR_CRS_STACK_SIZE
	.align		4
.L_34:
        /*1088*/ 	.byte	0x04, 0x1e
        /*108a*/ 	.short	(.L_36 - .L_35)
.L_35:
        /*108c*/ 	.word	0x00000000


	//----- nvinfo : EIATTR_CBANK_PARAM_SIZE
	.align		4
.L_36:
        /*1090*/ 	.byte	0x03, 0x19
        /*1092*/ 	.short	0x0470


	//----- nvinfo : EIATTR_PARAM_CBANK
	.align		4
        /*1094*/ 	.byte	0x04, 0x0a
        /*1096*/ 	.short	(.L_38 - .L_37)
	.align		4
.L_37:
        /*1098*/ 	.word	index@(.nv.constant0._ZN7cutlass13device_kernelINS_4gemm6kernel13GemmUniversalIN4cute5tupleIJiiiiEEENS1_10collective13CollectiveMmaINS1_37MainloopSm90TmaGmmaWarpSpecializedFP8ILi5ENS5_IJNS4_1CILi1EEENSA_ILi2EEESB_EEENS1_32KernelTmaWarpSpecializedPingpongEEENS5_IJNSA_ILi64EEENSA_ILi256EEESG_EEENS_12float_e4m3_tENS5_IJlSB_lEEESJ_SK_NS4_8TiledMMAINS4_8MMA_AtomIJNS4_4SM904GMMA31MMA_64x256x32_F32E4M3E4M3_SS_TNILNSO_7ScaleInE1ELSQ_1EEEEEENS4_6LayoutINS5_IJSB_SB_SB_EEENS5_IJNSA_ILi0EEESV_SV_EEEEENS5_IJNS4_10UnderscoreESY_SY_EEEEENS4_23SM90_TMA_LOAD_MULTICASTENS4_14ComposedLayoutINS4_7SwizzleILi2ELi4ELi3EEENS4_18smem_ptr_flag_bitsILi8EEENST_INS5_IJNSA_ILi8EEESG_EEENS5_IJSG_SB_EEEEEEEvNS4_8identityENS4_13SM90_TMA_LOADES1B_vS1C_EENS_8epilogue10collective6detail29Sm90TmaWarpSpecializedAdapterINS1G_15DefaultEpilogueISJ_SK_SK_NS1F_6thread17LinearCombinationISJ_Li1EffLNS1K_9ScaleType4KindE0ELNS_15FloatRoundStyleE2ESJ_EENS1_15EpilogueDefaultEEEEEvvEEEEvNT_6ParamsE)
        /*109c*/ 	.short	0x0210
        /*109e*/ 	.short	0x0470


	//----- nvinfo : EIATTR_SW_WAR
	.align		4
.L_38:
        /*10a0*/ 	.byte	0x04, 0x36
        /*10a2*/ 	.short	(.L_40 - .L_39)
.L_39:
        /*10a4*/ 	.word	0x00000008
.L_40:


//--------------------- .nv.callgraph             --------------------------
	.section	.nv.callgraph,"",@"SHT_CUDA_CALLGRAPH"
	.align	4
	.sectionentsize	8
	.align		4
        /*0000*/ 	.word	0x00000000
	.align		4
        /*0004*/ 	.word	0xffffffff
	.align		4
        /*0008*/ 	.word	0x00000000
	.align		4
        /*000c*/ 	.word	0xfffffffe
	.align		4
        /*0010*/ 	.word	0x00000000
	.align		4
        /*0014*/ 	.word	0xfffffffd
	.align		4
        /*0018*/ 	.word	0x00000000
	.align		4
        /*001c*/ 	.word	0xfffffffc


//--------------------- .nv.constant4             --------------------------
	.section	.nv.constant4,"a",@progbits
	.align	8
	.align		8
.nv.constant4:
        /*0000*/ 	.dword	_ZN39_INTERNAL_7ead7d8a_4_k_cu_f14e2d22_33114cuda3std3__45__cpo5beginE
	.align		8
        /*0008*/ 	.dword	_ZN39_INTERNAL_7ead7d8a_4_k_cu_f14e2d22_33114cuda3std3__45__cpo3endE
	.align		8
        /*0010*/ 	.dword	_ZN39_INTERNAL_7ead7d8a_4_k_cu_f14e2d22_33114cuda3std3__45__cpo6cbeginE
	.align		8
        /*0018*/ 	.dword	_ZN39_INTERNAL_7ead7d8a_4_k_cu_f14e2d22_33114cuda3std3__45__cpo4cendE
	.align		8
        /*0020*/ 	.dword	_ZN39_INTERNAL_7ead7d8a_4_k_cu_f14e2d22_33114cuda3std3__441_GLOBAL__N__7ead7d8a_4_k_cu_f14e2d22_33116ignoreE
	.align		8
        /*0028*/ 	.dword	_ZN39_INTERNAL_7ead7d8a_4_k_cu_f14e2d22_33114cuda3std3__419piecewise_constructE
	.align		8
        /*0030*/ 	.dword	_ZN39_INTERNAL_7ead7d8a_4_k_cu_f14e2d22_33114cuda3std3__48in_placeE
	.align		8
        /*0038*/ 	.dword	_ZN39_INTERNAL_7ead7d8a_4_k_cu_f14e2d22_33114cuda3std6ranges3__45__cpo4swapE
	.align		8
        /*0040*/ 	.dword	_ZN39_INTERNAL_7ead7d8a_4_k_cu_f14e2d22_33114cuda3std6ranges3__45__cpo9iter_moveE
	.align		8
        /*0048*/ 	.dword	_ZN39_INTERNAL_7ead7d8a_4_k_cu_f14e2d22_33114cute7productE
	.align		8
        /*0050*/ 	.dword	_ZN39_INTERNAL_7ead7d8a_4_k_cu_f14e2d22_33114cute1_E


//--------------------- .text._ZN7cutlass13device_kernelINS_4gemm6kernel13GemmUniversalIN4cute5tupleIJiiiiEEENS1_10collective13CollectiveMmaINS1_37MainloopSm90TmaGmmaWarpSpecializedFP8ILi5ENS5_IJNS4_1CILi1EEENSA_ILi2EEESB_EEENS1_32KernelTmaWarpSpecializedPingpongEEENS5_IJNSA_ILi64EEENSA_ILi256EEESG_EEENS_12float_e4m3_tENS5_IJlSB_lEEESJ_SK_NS4_8TiledMMAINS4_8MMA_AtomIJNS4_4SM904GMMA31MMA_64x256x32_F32E4M3E4M3_SS_TNILNSO_7ScaleInE1ELSQ_1EEEEEENS4_6LayoutINS5_IJSB_SB_SB_EEENS5_IJNSA_ILi0EEESV_SV_EEEEENS5_IJNS4_10UnderscoreESY_SY_EEEEENS4_23SM90_TMA_LOAD_MULTICASTENS4_14ComposedLayoutINS4_7SwizzleILi2ELi4ELi3EEENS4_18smem_ptr_flag_bitsILi8EEENST_INS5_IJNSA_ILi8EEESG_EEENS5_IJSG_SB_EEEEEEEvNS4_8identityENS4_13SM90_TMA_LOADES1B_vS1C_EENS_8epilogue10collective6detail29Sm90TmaWarpSpecializedAdapterINS1G_15DefaultEpilogueISJ_SK_SK_NS1F_6thread17LinearCombinationISJ_Li1EffLNS1K_9ScaleType4KindE0ELNS_15FloatRoundStyleE2ESJ_EENS1_15EpilogueDefaultEEEEEvvEEEEvNT_6ParamsE --------------------------
	.section	.text._ZN7cutlass13device_kernelINS_4gemm6kernel13GemmUniversalIN4cute5tupleIJiiiiEEENS1_10collective13CollectiveMmaINS1_37MainloopSm90TmaGmmaWarpSpecializedFP8ILi5ENS5_IJNS4_1CILi1EEENSA_ILi2EEESB_EEENS1_32KernelTmaWarpSpecializedPingpongEEENS5_IJNSA_ILi64EEENSA_ILi256EEESG_EEENS_12float_e4m3_tENS5_IJlSB_lEEESJ_SK_NS4_8TiledMMAINS4_8MMA_AtomIJNS4_4SM904GMMA31MMA_64x256x32_F32E4M3E4M3_SS_TNILNSO_7ScaleInE1ELSQ_1EEEEEENS4_6LayoutINS5_IJSB_SB_SB_EEENS5_IJNSA_ILi0EEESV_SV_EEEEENS5_IJNS4_10UnderscoreESY_SY_EEEEENS4_23SM90_TMA_LOAD_MULTICASTENS4_14ComposedLayoutINS4_7SwizzleILi2ELi4ELi3EEENS4_18smem_ptr_flag_bitsILi8EEENST_INS5_IJNSA_ILi8EEESG_EEENS5_IJSG_SB_EEEEEEEvNS4_8identityENS4_13SM90_TMA_LOADES1B_vS1C_EENS_8epilogue10collective6detail29Sm90TmaWarpSpecializedAdapterINS1G_15DefaultEpilogueISJ_SK_SK_NS1F_6thread17LinearCombinationISJ_Li1EffLNS1K_9ScaleType4KindE0ELNS_15FloatRoundStyleE2ESJ_EENS1_15EpilogueDefaultEEEEEvvEEEEvNT_6ParamsE,"ax",@progbits
	.align	128
.text._ZN7cutlass13device_kernelINS_4gemm6kernel13GemmUniversalIN4cute5tupleIJiiiiEEENS1_10collective13CollectiveMmaINS1_37MainloopSm90TmaGmmaWarpSpecializedFP8ILi5ENS5_IJNS4_1CILi1EEENSA_ILi2EEESB_EEENS1_32KernelTmaWarpSpecializedPingpongEEENS5_IJNSA_ILi64EEENSA_ILi256EEESG_EEENS_12float_e4m3_tENS5_IJlSB_lEEESJ_SK_NS4_8TiledMMAINS4_8MMA_AtomIJNS4_4SM904GMMA31MMA_64x256x32_F32E4M3E4M3_SS_TNILNSO_7ScaleInE1ELSQ_1EEEEEENS4_6LayoutINS5_IJSB_SB_SB_EEENS5_IJNSA_ILi0EEESV_SV_EEEEENS5_IJNS4_10UnderscoreESY_SY_EEEEENS4_23SM90_TMA_LOAD_MULTICASTENS4_14ComposedLayoutINS4_7SwizzleILi2ELi4ELi3EEENS4_18smem_ptr_flag_bitsILi8EEENST_INS5_IJNSA_ILi8EEESG_EEENS5_IJSG_SB_EEEEEEEvNS4_8identityENS4_13SM90_TMA_LOADES1B_vS1C_EENS_8epilogue10collective6detail29Sm90TmaWarpSpecializedAdapterINS1G_15DefaultEpilogueISJ_SK_SK_NS1F_6thread17LinearCombinationISJ_Li1EffLNS1K_9ScaleType4KindE0ELNS_15FloatRoundStyleE2ESJ_EENS1_15EpilogueDefaultEEEEEvvEEEEvNT_6ParamsE:
        .type           _ZN7cutlass13device_kernelINS_4gemm6kernel13GemmUniversalIN4cute5tupleIJiiiiEEENS1_10collective13CollectiveMmaINS1_37MainloopSm90TmaGmmaWarpSpecializedFP8ILi5ENS5_IJNS4_1CILi1EEENSA_ILi2EEESB_EEENS1_32KernelTmaWarpSpecializedPingpongEEENS5_IJNSA_ILi64EEENSA_ILi256EEESG_EEENS_12float_e4m3_tENS5_IJlSB_lEEESJ_SK_NS4_8TiledMMAINS4_8MMA_AtomIJNS4_4SM904GMMA31MMA_64x256x32_F32E4M3E4M3_SS_TNILNSO_7ScaleInE1ELSQ_1EEEEEENS4_6LayoutINS5_IJSB_SB_SB_EEENS5_IJNSA_ILi0EEESV_SV_EEEEENS5_IJNS4_10UnderscoreESY_SY_EEEEENS4_23SM90_TMA_LOAD_MULTICASTENS4_14ComposedLayoutINS4_7SwizzleILi2ELi4ELi3EEENS4_18smem_ptr_flag_bitsILi8EEENST_INS5_IJNSA_ILi8EEESG_EEENS5_IJSG_SB_EEEEEEEvNS4_8identityENS4_13SM90_TMA_LOADES1B_vS1C_EENS_8epilogue10collective6detail29Sm90TmaWarpSpecializedAdapterINS1G_15DefaultEpilogueISJ_SK_SK_NS1F_6thread17LinearCombinationISJ_Li1EffLNS1K_9ScaleType4KindE0ELNS_15FloatRoundStyleE2ESJ_EENS1_15EpilogueDefaultEEEEEvvEEEEvNT_6ParamsE,@function
        .size           _ZN7cutlass13device_kernelINS_4gemm6kernel13GemmUniversalIN4cute5tupleIJiiiiEEENS1_10collective13CollectiveMmaINS1_37MainloopSm90TmaGmmaWarpSpecializedFP8ILi5ENS5_IJNS4_1CILi1EEENSA_ILi2EEESB_EEENS1_32KernelTmaWarpSpecializedPingpongEEENS5_IJNSA_ILi64EEENSA_ILi256EEESG_EEENS_12float_e4m3_tENS5_IJlSB_lEEESJ_SK_NS4_8TiledMMAINS4_8MMA_AtomIJNS4_4SM904GMMA31MMA_64x256x32_F32E4M3E4M3_SS_TNILNSO_7ScaleInE1ELSQ_1EEEEEENS4_6LayoutINS5_IJSB_SB_SB_EEENS5_IJNSA_ILi0EEESV_SV_EEEEENS5_IJNS4_10UnderscoreESY_SY_EEEEENS4_23SM90_TMA_LOAD_MULTICASTENS4_14ComposedLayoutINS4_7SwizzleILi2ELi4ELi3EEENS4_18smem_ptr_flag_bitsILi8EEENST_INS5_IJNSA_ILi8EEESG_EEENS5_IJSG_SB_EEEEEEEvNS4_8identityENS4_13SM90_TMA_LOADES1B_vS1C_EENS_8epilogue10collective6detail29Sm90TmaWarpSpecializedAdapterINS1G_15DefaultEpilogueISJ_SK_SK_NS1F_6thread17LinearCombinationISJ_Li1EffLNS1K_9ScaleType4KindE0ELNS_15FloatRoundStyleE2ESJ_EENS1_15EpilogueDefaultEEEEEvvEEEEvNT_6ParamsE,(.L_x_338 - _ZN7cutlass13device_kernelINS_4gemm6kernel13GemmUniversalIN4cute5tupleIJiiiiEEENS1_10collective13CollectiveMmaINS1_37MainloopSm90TmaGmmaWarpSpecializedFP8ILi5ENS5_IJNS4_1CILi1EEENSA_ILi2EEESB_EEENS1_32KernelTmaWarpSpecializedPingpongEEENS5_IJNSA_ILi64EEENSA_ILi256EEESG_EEENS_12float_e4m3_tENS5_IJlSB_lEEESJ_SK_NS4_8TiledMMAINS4_8MMA_AtomIJNS4_4SM904GMMA31MMA_64x256x32_F32E4M3E4M3_SS_TNILNSO_7ScaleInE1ELSQ_1EEEEEENS4_6LayoutINS5_IJSB_SB_SB_EEENS5_IJNSA_ILi0EEESV_SV_EEEEENS5_IJNS4_10UnderscoreESY_SY_EEEEENS4_23SM90_TMA_LOAD_MULTICASTENS4_14ComposedLayoutINS4_7SwizzleILi2ELi4ELi3EEENS4_18smem_ptr_flag_bitsILi8EEENST_INS5_IJNSA_ILi8EEESG_EEENS5_IJSG_SB_EEEEEEEvNS4_8identityENS4_13SM90_TMA_LOADES1B_vS1C_EENS_8epilogue10collective6detail29Sm90TmaWarpSpecializedAdapterINS1G_15DefaultEpilogueISJ_SK_SK_NS1F_6thread17LinearCombinationISJ_Li1EffLNS1K_9ScaleType4KindE0ELNS_15FloatRoundStyleE2ESJ_EENS1_15EpilogueDefaultEEEEEvvEEEEvNT_6ParamsE)
        .other          _ZN7cutlass13device_kernelINS_4gemm6kernel13GemmUniversalIN4cute5tupleIJiiiiEEENS1_10collective13CollectiveMmaINS1_37MainloopSm90TmaGmmaWarpSpecializedFP8ILi5ENS5_IJNS4_1CILi1EEENSA_ILi2EEESB_EEENS1_32KernelTmaWarpSpecializedPingpongEEENS5_IJNSA_ILi64EEENSA_ILi256EEESG_EEENS_12float_e4m3_tENS5_IJlSB_lEEESJ_SK_NS4_8TiledMMAINS4_8MMA_AtomIJNS4_4SM904GMMA31MMA_64x256x32_F32E4M3E4M3_SS_TNILNSO_7ScaleInE1ELSQ_1EEEEEENS4_6LayoutINS5_IJSB_SB_SB_EEENS5_IJNSA_ILi0EEESV_SV_EEEEENS5_IJNS4_10UnderscoreESY_SY_EEEEENS4_23SM90_TMA_LOAD_MULTICASTENS4_14ComposedLayoutINS4_7SwizzleILi2ELi4ELi3EEENS4_18smem_ptr_flag_bitsILi8EEENST_INS5_IJNSA_ILi8EEESG_EEENS5_IJSG_SB_EEEEEEEvNS4_8identityENS4_13SM90_TMA_LOADES1B_vS1C_EENS_8epilogue10collective6detail29Sm90TmaWarpSpecializedAdapterINS1G_15DefaultEpilogueISJ_SK_SK_NS1F_6thread17LinearCombinationISJ_Li1EffLNS1K_9ScaleType4KindE0ELNS_15FloatRoundStyleE2ESJ_EENS1_15EpilogueDefaultEEEEEvvEEEEvNT_6ParamsE,@"STO_CUDA_ENTRY STV_DEFAULT"
_ZN7cutlass13device_kernelINS_4gemm6kernel13GemmUniversalIN4cute5tupleIJiiiiEEENS1_10collective13CollectiveMmaINS1_37MainloopSm90TmaGmmaWarpSpecializedFP8ILi5ENS5_IJNS4_1CILi1EEENSA_ILi2EEESB_EEENS1_32KernelTmaWarpSpecializedPingpongEEENS5_IJNSA_ILi64EEENSA_ILi256EEESG_EEENS_12float_e4m3_tENS5_IJlSB_lEEESJ_SK_NS4_8TiledMMAINS4_8MMA_AtomIJNS4_4SM904GMMA31MMA_64x256x32_F32E4M3E4M3_SS_TNILNSO_7ScaleInE1ELSQ_1EEEEEENS4_6LayoutINS5_IJSB_SB_SB_EEENS5_IJNSA_ILi0EEESV_SV_EEEEENS5_IJNS4_10UnderscoreESY_SY_EEEEENS4_23SM90_TMA_LOAD_MULTICASTENS4_14ComposedLayoutINS4_7SwizzleILi2ELi4ELi3EEENS4_18smem_ptr_flag_bitsILi8EEENST_INS5_IJNSA_ILi8EEESG_EEENS5_IJSG_SB_EEEEEEEvNS4_8identityENS4_13SM90_TMA_LOADES1B_vS1C_EENS_8epilogue10collective6detail29Sm90TmaWarpSpecializedAdapterINS1G_15DefaultEpilogueISJ_SK_SK_NS1F_6thread17LinearCombinationISJ_Li1EffLNS1K_9ScaleType4KindE0ELNS_15FloatRoundStyleE2ESJ_EENS1_15EpilogueDefaultEEEEEvvEEEEvNT_6ParamsE:
[----:B------:R-:W0:Y:S02]  /*0000*/  LDC R1, c[0x0][0x28] ;  /* 0x00000a00ff017b82 */ /* 0x000e240000000800 */
[----:B0-----:R-:W-:Y:S01]  /*0010*/  VIADD R1, R1, 0xfffffee8 ;  /* 0xfffffee801017836 */ /* 0x001fe20000000000 */
[----:B------:R-:W0:Y:S01]  /*0020*/  S2R R2, SR_TID.X ;  /* 0x0000000000027919 */ /* 0x000e220000002100 */
[----:B------:R-:W-:Y:S01]  /*0030*/  ELECT P0, URZ, PT ;  /* 0x00000000003f782f */ /* 0x000fe20003800000 */
[----:B------:R-:W-:Y:S01]  /*0040*/  BSSY B0, `(.L_x_0) ;  /* 0x0000014000007945 */ /* 0x000fe20003800000 */
[--C-:B0-----:R-:W-:Y:S02]  /*0050*/  SHF.R.U32.HI R0, RZ, 0x5, R2.reuse ;  /* 0x00000005ff007819 */ /* 0x101fe40000011602 */
[----:B------:R-:W-:-:S03]  /*0060*/  SHF.R.U32.HI R5, RZ, 0x7, R2 ;  /* 0x00000007ff057819 */ /* 0x000fc60000011602 */
[----:B------:R-:W0:Y:S02]  /*0070*/  SHFL.IDX PT, R3, R0, RZ, 0x1f ;  /* 0x00001fff00037589 */ /* 0x000e2400000e0000 */
[----:B0-----:R-:W-:Y:S02]  /*0080*/  R2UR UR6, R3 ;  /* 0x00000000030672ca */ /* 0x001fe400000e0000 */
[----:B------:R0:W1:Y:S11]  /*0090*/  SHFL.IDX PT, R3, R5, RZ, 0x1f ;  /* 0x00001fff05037589 */ /* 0x00007600000e0000 */
[----:B------:R-:W-:-:S02]  /*00a0*/  USHF.R.S32.HI UR4, URZ, 0x1f, UR6 ;  /* 0x0000001f3f047899 */ /* 0x000fc40008011406 */
[----:B------:R-:W-:Y:S02]  /*00b0*/  ISETP.NE.OR P0, PT, RZ, UR6, !P0 ;  /* 0x00000006ff007c0c */ /* 0x000fe4000c705670 */
[----:B------:R-:W-:-:S04]  /*00c0*/  ULEA.HI UR4, UR4, UR6, URZ, 0x2 ;  /* 0x0000000604047291 */ /* 0x000fc8000f8f103f */
[----:B------:R-:W-:-:S04]  /*00d0*/  ULOP3.LUT UR4, UR4, 0xfffffffc, URZ, 0xc0, !UPT ;  /* 0xfffffffc04047892 */ /* 0x000fc8000f8ec03f */
[----:B------:R-:W-:-:S03]  /*00e0*/  UIADD3 UR6, UR6, -UR4, URZ ;  /* 0x8000000406067290 */ /* 0x000fc6000fffe03f */
[----:B01----:R-:W-:Y:S09]  /*00f0*/  @P0 BRA `(.L_x_1) ;  /* 0x0000000000200947 */ /* 0x003ff20003800000 */
[----:B------:R-:W-:Y:S02]  /*0100*/  ULDC.64 UR4, c[0x0][0x198] ;  /* 0x0000660000047ab9 */ /* 0x000fe40000000a00 */
[----:B------:R-:W-:Y:S02]  /*0110*/  UIADD3 UR8, UP0, UR4, 0xf0, URZ ;  /* 0x000000f004087890 */ /* 0x000fe4000ff1e03f */
[----:B------:R-:W-:Y:S02]  /*0120*/  UIADD3 UR4, UP1, UR4, 0x1f0, URZ ;  /* 0x000001f004047890 */ /* 0x000fe4000ff3e03f */
[----:B------:R-:W-:Y:S02]  /*0130*/  UIADD3.X UR9, URZ, UR5, URZ, UP0, !UPT ;  /* 0x000000053f097290 */ /* 0x000fe400087fe43f */
[----:B------:R-:W-:-:S07]  /*0140*/  UIADD3.X UR5, URZ, UR5, URZ, UP1, !UPT ;  /* 0x000000053f057290 */ /* 0x000fce0008ffe43f */
[----:B------:R0:W-:Y:S02]  /*0150*/  UTMACCTL.PF [UR8] ;  /* 0x00000000080079b9 */ /* 0x0001e40008040000 */
[----:B------:R0:W-:Y:S02]  /*0160*/  UTMACCTL.PF [UR4] ;  /* 0x00000000040079b9 */ /* 0x0001e40008040000 */
[----:B0-----:R-:W-:Y:S01]  /*0170*/  NOP ;  /* 0x0000000000007918 */ /* 0x001fe20000000000 */
.L_x_1:
[----:B------:R-:W-:Y:S05]  /*0180*/  BSYNC B0 ;  /* 0x0000000000007941 */ /* 0x000fea0003800000 */
.L_x_0:
[----:B------:R-:W0:Y:S01]  /*0190*/  SHFL.IDX PT, R6, R0, RZ, 0x1f ;  /* 0x00001fff00067589 */ /* 0x000e2200000e0000 */
[----:B------:R-:W-:Y:S01]  /*01a0*/  R2UR UR14, R3 ;  /* 0x00000000030e72ca */ /* 0x000fe200000e0000 */
[----:B------:R-:W-:-:S04]  /*01b0*/  UISETP.NE.AND UP0, UPT, UR6, 0x3, UPT ;  /* 0x000000030600788c */ /* 0x000fc8000bf05270 */
[----:B------:R-:W-:-:S08]  /*01c0*/  UISETP.EQ.OR UP0, UPT, UR6, URZ, !UP0 ;  /* 0x0000003f0600728c */ /* 0x000fd0000c702670 */
[----:B------:R-:W-:Y:S02]  /*01d0*/  UIADD3 UR12, UR14, -0x1, URZ ;  /* 0xffffffff0e0c7890 */ /* 0x000fe4000fffe03f */
[----:B------:R-:W-:Y:S02]  /*01e0*/  UISETP.EQ.AND UP0, UPT, UR14, URZ, UP0 ;  /* 0x0000003f0e00728c */ /* 0x000fe40008702270 */
[----:B------:R-:W-:Y:S02]  /*01f0*/  UISETP.GE.U32.AND UP1, UPT, UR12, 0x2, UPT ;  /* 0x000000020c00788c */ /* 0x000fe4000bf26070 */
[----:B------:R-:W-:Y:S01]  /*0200*/  USEL UR13, URZ, 0x1, !UP0 ;  /* 0x000000013f0d7887 */ /* 0x000fe2000c000000 */
[----:B0-----:R-:W-:-:S03]  /*0210*/  ISETP.NE.AND P0, PT, R6, RZ, PT ;  /* 0x000000ff0600720c */ /* 0x001fc60003f05270 */
[----:B------:R-:W-:-:S10]  /*0220*/  USEL UR13, UR13, 0x2, UP1 ;  /* 0x000000020d0d7887 */ /* 0x000fd40008800000 */
[----:B------:R-:W-:Y:S05]  /*0230*/  @P0 BRA `(.L_x_2) ;  /* 0x0000000000600947 */ /* 0x000fea0003800000 */
[----:B------:R-:W0:Y:S01]  /*0240*/  S2UR UR7, SR_CgaCtaId ;  /* 0x00000000000779c3 */ /* 0x000e220000008800 */
[----:B------:R-:W-:Y:S01]  /*0250*/  UMOV UR4, 0x400 ;  /* 0x0000040000047882 */ /* 0x000fe20000000000 */
[----:B------:R-:W-:Y:S01]  /*0260*/  UMOV UR5, 0x1 ;  /* 0x0000000100057882 */ /* 0x000fe20000000000 */
[----:B------:R-:W-:Y:S01]  /*0270*/  UMOV UR8, 0x2 ;  /* 0x0000000200087882 */ /* 0x000fe20000000000 */
[----:B------:R-:W-:Y:S01]  /*0280*/  ELECT P0, URZ, PT ;  /* 0x00000000003f782f */ /* 0x000fe20003800000 */
[----:B------:R-:W-:-:S04]  /*0290*/  UIADD3 UR8, -UR8, 0x100000, URZ ;  /* 0x0010000008087890 */ /* 0x000fc8000fffe13f */
[----:B------:R-:W-:Y:S02]  /*02a0*/  USHF.L.U32 UR9, UR8, 0xb, URZ ;  /* 0x0000000b08097899 */ /* 0x000fe4000800063f */
[----:B------:R-:W-:Y:S02]  /*02b0*/  USHF.L.U32 UR8, UR8, 0x1, URZ ;  /* 0x0000000108087899 */ /* 0x000fe4000800063f */
[----:B0-----:R-:W-:Y:S02]  /*02c0*/  ULEA UR7, UR7, UR4, 0x18 ;  /* 0x0000000407077291 */ /* 0x001fe4000f8ec03f */
[----:B------:R-:W-:-:S04]  /*02d0*/  UIADD3 UR4, -UR5, 0x100000, URZ ;  /* 0x0010000005047890 */ /* 0x000fc8000fffe13f */
[----:B------:R-:W-:Y:S02]  /*02e0*/  USHF.L.U32 UR5, UR4, 0xb, URZ ;  /* 0x0000000b04057899 */ /* 0x000fe4000800063f */
[----:B------:R-:W-:Y:S01]  /*02f0*/  USHF.L.U32 UR4, UR4, 0x1, URZ ;  /* 0x0000000104047899 */ /* 0x000fe2000800063f */
[----:B------:R-:W0:Y:S11]  /*0300*/  FENCE.VIEW.ASYNC.S ;  /* 0x00000000000073c6 */ /* 0x000e360000000000 */
[----:B0-----:R0:W1:Y:S01]  /*0310*/  SYNCS.EXCH.64 URZ, [UR7], UR4 ;  /* 0x00000004073f75b2 */ /* 0x0010620008000100 */
[----:B------:R0:W2:Y:S01]  /*0320*/  SYNCS.EXCH.64 URZ, [UR7+0x28], UR8 ;  /* 0x00002808073f75b2 */ /* 0x0000a20008000100 */
[----:B------:R0:W3:Y:S01]  /*0330*/  SYNCS.EXCH.64 URZ, [UR7+0x8], UR4 ;  /* 0x00000804073f75b2 */ /* 0x0000e20008000100 */
[----:B------:R0:W4:Y:S01]  /*0340*/  SYNCS.EXCH.64 URZ, [UR7+0x30], UR8 ;  /* 0x00003008073f75b2 */ /* 0x0001220008000100 */
[----:B------:R0:W0:Y:S01]  /*0350*/  SYNCS.EXCH.64 URZ, [UR7+0x10], UR4 ;  /* 0x00001004073f75b2 */ /* 0x0000220008000100 */
[----:B------:R0:W0:Y:S01]  /*0360*/  SYNCS.EXCH.64 URZ, [UR7+0x38], UR8 ;  /* 0x00003808073f75b2 */ /* 0x0000220008000100 */
[----:B------:R0:W0:Y:S01]  /*0370*/  SYNCS.EXCH.64 URZ, [UR7+0x18], UR4 ;  /* 0x00001804073f75b2 */ /* 0x0000220008000100 */
[----:B------:R0:W0:Y:S01]  /*0380*/  SYNCS.EXCH.64 URZ, [UR7+0x40], UR8 ;  /* 0x00004008073f75b2 */ /* 0x0000220008000100 */
[----:B------:R0:W0:Y:S01]  /*0390*/  SYNCS.EXCH.64 URZ, [UR7+0x20], UR4 ;  /* 0x00002004073f75b2 */ /* 0x0000220008000100 */
[----:B------:R0:W0:Y:S01]  /*03a0*/  SYNCS.EXCH.64 URZ, [UR7+0x48], UR8 ;  /* 0x00004808073f75b2 */ /* 0x0000220008000100 */
[----:B------:R-:W-:Y:S01]  /*03b0*/  NOP ;  /* 0x0000000000007918 */ /* 0x000fe20000000000 */
.L_x_2:
[----:B------:R-:W-:Y:S01]  /*03c0*/  SHF.R.S32.HI R3, RZ, 0x1f, R2 ;  /* 0x0000001fff037819 */ /* 0x000fe20000011402 */
[----:B------:R-:W5:Y:S01]  /*03d0*/  SHFL.IDX PT, R8, R0, RZ, 0x1f ;  /* 0x00001fff00087589 */ /* 0x000f6200000e0000 */
[----:B------:R-:W-:Y:S02]  /*03e0*/  ELECT P0, URZ, PT ;  /* 0x00000000003f782f */ /* 0x000fe40003800000 */
[----:B------:R-:W-:Y:S02]  /*03f0*/  SHF.R.S32.HI R9, RZ, 0x1f, R6 ;  /* 0x0000001fff097819 */ /* 0x000fe40000011406 */
[----:B------:R-:W-:Y:S02]  /*0400*/  ELECT P1, URZ, PT ;  /* 0x00000000003f782f */ /* 0x000fe40003820000 */
[----:B------:R-:W-:Y:S01]  /*0410*/  LEA.HI R3, R3, R2, RZ, 0x7 ;  /* 0x0000000203037211 */ /* 0x000fe200078f38ff */
[----:B------:R-:W1:Y:S01]  /*0420*/  SHFL.IDX PT, R10, R0, RZ, 0x1f ;  /* 0x00001fff000a7589 */ /* 0x000e6200000e0000 */
[----:B------:R-:W-:Y:S01]  /*0430*/  LEA.HI R9, R9, R6, RZ, 0x2 ;  /* 0x0000000609097211 */ /* 0x000fe200078f10ff */
[----:B------:R-:W2:Y:S01]  /*0440*/  S2UR UR15, SR_CTAID.X ;  /* 0x00000000000f79c3 */ /* 0x000ea20000002500 */
[----:B------:R-:W-:Y:S01]  /*0450*/  LOP3.LUT R3, R3, 0xffffff80, RZ, 0xc0, !PT ;  /* 0xffffff8003037812 */ /* 0x000fe200078ec0ff */
[----:B------:R-:W3:Y:S01]  /*0460*/  S2R R4, SR_CTAID.Y ;  /* 0x0000000000047919 */ /* 0x000ee20000002600 */
[----:B------:R-:W-:Y:S01]  /*0470*/  LOP3.LUT R9, R9, 0x3ffffffc, RZ, 0xc0, !PT ;  /* 0x3ffffffc09097812 */ /* 0x000fe200078ec0ff */
[----:B0-----:R-:W-:Y:S01]  /*0480*/  ULDC UR4, c[0x0][0x154] ;  /* 0x0000550000047ab9 */ /* 0x001fe20000000800 */
[----:B------:R-:W-:Y:S01]  /*0490*/  ULDC UR5, c[0x0][0x150] ;  /* 0x0000540000057ab9 */ /* 0x000fe20000000800 */
[----:B------:R-:W-:Y:S01]  /*04a0*/  IMAD.IADD R3, R2, 0x1, -R3 ;  /* 0x0000000102037824 */ /* 0x000fe200078e0a03 */
[----:B------:R-:W-:Y:S01]  /*04b0*/  UMOV UR9, 0x80 ;  /* 0x0000008000097882 */ /* 0x000fe20000000000 */
[----:B------:R-:W-:Y:S01]  /*04c0*/  IMAD.IADD R6, R6, 0x1, -R9 ;  /* 0x0000000106067824 */ /* 0x000fe200078e0a09 */
[----:B------:R-:W0:Y:S01]  /*04d0*/  LDC R15, c[0x0][0x148] ;  /* 0x00005200ff0f7b82 */ /* 0x000e220000000800 */
[----:B------:R-:W4:Y:S01]  /*04e0*/  SHFL.IDX PT, R9, R5, RZ, 0x1f ;  /* 0x00001fff05097589 */ /* 0x000f2200000e0000 */
[----:B------:R-:W-:Y:S01]  /*04f0*/  SHF.R.S32.HI R12, RZ, 0x1f, R3 ;  /* 0x0000001fff0c7819 */ /* 0x000fe20000011403 */
[----:B------:R-:W-:Y:S01]  /*0500*/  NOP ;  /* 0x0000000000007918 */ /* 0x000fe20000000000 */
[----:B------:R-:W-:Y:S01]  /*0510*/  NOP ;  /* 0x0000000000007918 */ /* 0x000fe20000000000 */
[----:B------:R-:W-:-:S02]  /*0520*/  ISETP.NE.AND P4, PT, RZ, UR14, PT ;  /* 0x0000000eff007c0c */ /* 0x000fc4000bf85270 */
[----:B------:R-:W-:Y:S02]  /*0530*/  LEA.HI R7, R12, R3, RZ, 0x3 ;  /* 0x000000030c077211 */ /* 0x000fe400078f18ff */
[----:B-----5:R-:W-:Y:S02]  /*0540*/  ISETP.NE.OR P0, PT, R8, RZ, !P0 ;  /* 0x000000ff0800720c */ /* 0x020fe40004705670 */
[--C-:B------:R-:W-:Y:S02]  /*0550*/  SHF.R.S32.HI R8, RZ, 0x3, R7.reuse ;  /* 0x00000003ff087819 */ /* 0x100fe40000011407 */
[----:B------:R-:W-:Y:S02]  /*0560*/  SHF.R.S32.HI R7, RZ, 0x1f, R7 ;  /* 0x0000001fff077819 */ /* 0x000fe40000011407 */
[----:B-1----:R-:W-:Y:S02]  /*0570*/  ISETP.NE.OR P1, PT, R10, RZ, !P1 ;  /* 0x000000ff0a00720c */ /* 0x002fe40004f25670 */
[----:B------:R-:W-:-:S04]  /*0580*/  LEA.HI R7, R7, R8, RZ, 0x2 ;  /* 0x0000000807077211 */ /* 0x000fc800078f10ff */
[----:B------:R-:W-:Y:S01]  /*0590*/  LOP3.LUT R7, R7, 0xfffffffc, RZ, 0xc0, !PT ;  /* 0xfffffffc07077812 */ /* 0x000fe200078ec0ff */
[----:B------:R-:W-:Y:S01]  /*05a0*/  VOTEU.ALL UP1, P0 ;  /* 0x00000000003f7886 */ /* 0x000fe20000020000 */
[----:B------:R-:W-:Y:S01]  /*05b0*/  VOTEU.ALL UP0, P0 ;  /* 0x00000000003f7886 */ /* 0x000fe20000000000 */
[----:B---3--:R-:W-:Y:S02]  /*05c0*/  I2FP.F32.U32 R0, R4 ;  /* 0x0000000400007245 */ /* 0x008fe40000201000 */
[----:B------:R-:W-:Y:S01]  /*05d0*/  IMAD.IADD R7, R8, 0x1, -R7 ;  /* 0x0000000108077824 */ /* 0x000fe200078e0a07 */
[----:B------:R-:W1:Y:S01]  /*05e0*/  @!UP1 S2UR UR8, SR_CgaCtaId ;  /* 0x00000000000899c3 */ /* 0x000e620000008800 */
[----:B------:R-:W-:Y:S01]  /*05f0*/  VOTEU.ALL UP2, P1 ;  /* 0x00000000003f7886 */ /* 0x000fe20000840000 */
[----:B------:R-:W-:Y:S01]  /*0600*/  @!UP1 UMOV UR7, 0x400 ;  /* 0x0000040000079882 */ /* 0x000fe20000000000 */
[----:B------:R-:W-:Y:S01]  /*0610*/  IMAD R6, R6, 0x4, R7 ;  /* 0x0000000406067824 */ /* 0x000fe200078e0207 */
[----:B------:R-:W-:Y:S01]  /*0620*/  VOTEU.ALL UP3, P1 ;  /* 0x00000000003f7886 */ /* 0x000fe20000860000 */
[----:B------:R-:W-:Y:S01]  /*0630*/  VOTEU.ALL UP4, P1 ;  /* 0x00000000003f7886 */ /* 0x000fe20000880000 */
[----:B------:R-:W-:Y:S01]  /*0640*/  @!UP2 UMOV UR10, 0x400 ;  /* 0x00000400000aa882 */ /* 0x000fe20000000000 */
[----:B------:R-:W-:Y:S01]  /*0650*/  IMAD.SHL.U32 R7, R6, 0x4, RZ ;  /* 0x0000000406077824 */ /* 0x000fe200078e00ff */
[----:B------:R-:W3:Y:S01]  /*0660*/  @!UP2 S2UR UR11, SR_CgaCtaId ;  /* 0x00000000000ba9c3 */ /* 0x000ee20000008800 */
[----:B------:R-:W-:Y:S01]  /*0670*/  VOTEU.ALL UP5, P1 ;  /* 0x00000000003f7886 */ /* 0x000fe200008a0000 */
[----:B----4-:R-:W-:-:S02]  /*0680*/  R2UR UR17, R9 ;  /* 0x00000000091172ca */ /* 0x010fc400000e0000 */
[----:B------:R-:W-:Y:S01]  /*0690*/  LOP3.LUT R11, R6, 0xc, R7, 0x78, !PT ;  /* 0x0000000c060b7812 */ /* 0x000fe200078e7807 */
[----:B------:R-:W-:Y:S01]  /*06a0*/  FMUL R7, R0, UR4 ;  /* 0x0000000400077c20 */ /* 0x000fe20008400000 */
[----:B--2---:R-:W-:Y:S01]  /*06b0*/  I2FP.F32.U32 R0, UR15 ;  /* 0x0000000f00007c45 */ /* 0x004fe20008201000 */
[----:B------:R-:W-:Y:S01]  /*06c0*/  UMOV UR4, 0x20 ;  /* 0x0000002000047882 */ /* 0x000fe20000000000 */
[----:B------:R-:W2:Y:S01]  /*06d0*/  LDC R8, c[0x0][0x140] ;  /* 0x00005000ff087b82 */ /* 0x000ea20000000800 */
[----:B------:R4:W-:Y:S02]  /*06e0*/  STL [R1+0x7c], R11 ;  /* 0x00007c0b01007387 */ /* 0x0009e40000100800 */
[----:B------:R-:W-:Y:S01]  /*06f0*/  FMUL R0, R0, UR5 ;  /* 0x0000000500007c20 */ /* 0x000fe20008400000 */
[----:B------:R-:W5:Y:S01]  /*0700*/  F2I.U32.TRUNC.NTZ R7, R7 ;  /* 0x0000000700077305 */ /* 0x000f62000020f000 */
[----:B------:R-:W-:-:S04]  /*0710*/  @!UP1 UIADD3 UR4, -UR4, 0x100000, URZ ;  /* 0x0010000004049890 */ /* 0x000fc8000fffe13f */
[----:B------:R-:W-:Y:S02]  /*0720*/  @!UP1 USHF.L.U32 UR5, UR4, 0xb, URZ ;  /* 0x0000000b04059899 */ /* 0x000fe4000800063f */
[----:B------:R-:W-:Y:S01]  /*0730*/  @!UP1 USHF.L.U32 UR4, UR4, 0x1, URZ ;  /* 0x0000000104049899 */ /* 0x000fe2000800063f */
[----:B------:R-:W4:Y:S01]  /*0740*/  LDC R6, c[0x0][0x144] ;  /* 0x00005100ff067b82 */ /* 0x000f220000000800 */
[----:B-1----:R-:W-:Y:S02]  /*0750*/  @!UP1 ULEA UR7, UR8, UR7, 0x18 ;  /* 0x0000000708079291 */ /* 0x002fe4000f8ec03f */
[----:B------:R-:W-:-:S04]  /*0760*/  @!UP2 UIADD3 UR8, -UR9, 0x100000, URZ ;  /* 0x001000000908a890 */ /* 0x000fc8000fffe13f */
[----:B------:R-:W-:Y:S02]  /*0770*/  @!UP2 USHF.L.U32 UR9, UR8, 0xb, URZ ;  /* 0x0000000b0809a899 */ /* 0x000fe4000800063f */
[----:B------:R-:W-:Y:S01]  /*0780*/  @!UP2 USHF.L.U32 UR8, UR8, 0x1, URZ ;  /* 0x000000010808a899 */ /* 0x000fe2000800063f */
[----:B------:R-:W1:Y:S01]  /*0790*/  F2I.U32.TRUNC.NTZ R0, R0 ;  /* 0x0000000000007305 */ /* 0x000e62000020f000 */
[----:B------:R-:W-:Y:S01]  /*07a0*/  VOTEU.ALL UP1, P0 ;  /* 0x00000000003f7886 */ /* 0x000fe20000020000 */
[----:B------:R-:W-:Y:S01]  /*07b0*/  LOP3.LUT P0, RZ, R3, 0x7, RZ, 0xc0, !PT ;  /* 0x0000000703ff7812 */ /* 0x000fe2000780c0ff */
[----:B---3--:R-:W-:Y:S01]  /*07c0*/  @!UP2 ULEA UR10, UR11, UR10, 0x18 ;  /* 0x0000000a0b0aa291 */ /* 0x008fe2000f8ec03f */
[----:B------:R-:W-:Y:S01]  /*07d0*/  VOTEU.ALL UP2, P1 ;  /* 0x00000000003f7886 */ /* 0x000fe20000840000 */
[----:B-----5:R-:W-:Y:S01]  /*07e0*/  IMAD.MOV R16, RZ, RZ, -R7 ;  /* 0x000000ffff107224 */ /* 0x020fe200078e0a07 */
[----:B------:R-:W-:Y:S01]  /*07f0*/  ISETP.LT.U32.AND P0, PT, R11, 0x2, !P0 ;  /* 0x000000020b00780c */ /* 0x000fe20004701070 */
[----:B------:R-:W3:Y:S02]  /*0800*/  FENCE.VIEW.ASYNC.S ;  /* 0x00000000000073c6 */ /* 0x000ee40000000000 */
[----:B---3--:R3:W3:Y:S01]  /*0810*/  @!UP0 SYNCS.EXCH.64 URZ, [UR7+0x80], UR4 ;  /* 0x00008004073f85b2 */ /* 0x0086e20008000100 */
[----:B--2---:R-:W-:Y:S01]  /*0820*/  ISETP.EQ.U32.AND P2, PT, R8, 0x1, PT ;  /* 0x000000010800780c */ /* 0x004fe20003f42070 */
[----:B-1----:R-:W-:-:S02]  /*0830*/  IMAD.MOV R7, RZ, RZ, -R0 ;  /* 0x000000ffff077224 */ /* 0x002fc400078e0a00 */
[----:B0-----:R-:W-:Y:S02]  /*0840*/  IMAD R0, R15, R16, R4 ;  /* 0x000000100f007224 */ /* 0x001fe400078e0204 */
[----:B----4-:R-:W-:-:S03]  /*0850*/  IMAD R14, R6, R7, UR15 ;  /* 0x0000000f060e7e24 */ /* 0x010fc6000f8e0207 */
[----:B------:R-:W-:Y:S01]  /*0860*/  ISETP.NE.AND P1, PT, R0, R11, PT ;  /* 0x0000000b0000720c */ /* 0x000fe20003f25270 */
[----:B------:R0:W1:Y:S01]  /*0870*/  @!UP1 SYNCS.EXCH.64 URZ, [UR7+0x88], UR4 ;  /* 0x00008804073f95b2 */ /* 0x0000620008000100 */
[----:B------:R-:W-:Y:S02]  /*0880*/  NOP ;  /* 0x0000000000007918 */ /* 0x000fe40000000000 */
[----:B------:R-:W-:-:S04]  /*0890*/  ISETP.EQ.OR P1, PT, R14, RZ, !P1 ;  /* 0x000000ff0e00720c */ /* 0x000fc80004f22670 */
[----:B------:R-:W-:Y:S01]  /*08a0*/  PLOP3.LUT P0, PT, P0, P1, PT, 0x80, 0x0 ;  /* 0x000000000000781c */ /* 0x000fe20000703070 */
[----:B------:R0:W2:Y:S01]  /*08b0*/  @!UP2 SYNCS.EXCH.64 URZ, [UR10+0x60], UR8 ;  /* 0x000060080a3fa5b2 */ /* 0x0000a20008000100 */
[----:B------:R0:W4:Y:S01]  /*08c0*/  @!UP3 SYNCS.EXCH.64 URZ, [UR10+0x68], UR8 ;  /* 0x000068080a3fb5b2 */ /* 0x0001220008000100 */
[----:B------:R0:W0:Y:S01]  /*08d0*/  @!UP4 SYNCS.EXCH.64 URZ, [UR10+0x70], UR8 ;  /* 0x000070080a3fc5b2 */ /* 0x0000220008000100 */
[----:B------:R0:W0:Y:S01]  /*08e0*/  @!UP5 SYNCS.EXCH.64 URZ, [UR10+0x78], UR8 ;  /* 0x000078080a3fd5b2 */ /* 0x0000220008000100 */
[----:B------:R-:W-:Y:S01]  /*08f0*/  NOP ;  /* 0x0000000000007918 */ /* 0x000fe20000000000 */
[----:B---3--:R-:W-:Y:S07]  /*0900*/  @!P2 BRA `(.L_x_3) ;  /* 0x000000000008a947 */ /* 0x008fee0003800000 */
[----:B012-4-:R-:W-:Y:S01]  /*0910*/  UCGABAR_ARV ;  /* 0x00000000000079c7 */ /* 0x017fe20008000000 */
[----:B------:R-:W-:Y:S05]  /*0920*/  BRA `(.L_x_4) ;  /* 0x0000000000047947 */ /* 0x000fea0003800000 */
.L_x_3:
[----:B012-4-:R-:W-:Y:S01]  /*0930*/  NOP ;  /* 0x0000000000007918 */ /* 0x017fe20000000000 */
.L_x_4:
[----:B------:R-:W-:Y:S01]  /*0940*/  ULDC.64 UR4, c[0x0][0x598] ;  /* 0x0001660000047ab9 */ /* 0x000fe20000000a00 */
[----:B------:R-:W-:Y:S01]  /*0950*/  ULDC.64 UR22, c[0x0][0x208] ;  /* 0x0000820000167ab9 */ /* 0x000fe20000000a00 */
[----:B------:R-:W-:-:S04]  /*0960*/  ISETP.NE.U32.AND P1, PT, RZ, UR4, PT ;  /* 0x00000004ff007c0c */ /* 0x000fc8000bf25070 */
[----:B------:R-:W-:-:S13]  /*0970*/  ISETP.NE.AND.EX P1, PT, RZ, UR5, PT, P1 ;  /* 0x00000005ff007c0c */ /* 0x000fda000bf25310 */
[----:B------:R-:W-:Y:S05]  /*0980*/  @!P1 BRA `(.L_x_5) ;  /* 0x0000000000209947 */ /* 0x000fea0003800000 */
[----:B------:R-:W0:Y:S02]  /*0990*/  LDC.64 R6, c[0x0][0x598] ;  /* 0x00016600ff067b82 */ /* 0x000e240000000a00 */
[----:B0-----:R-:W2:Y:S02]  /*09a0*/  LDG.E.64 R6, desc[UR22][R6.64] ;  /* 0x0000001606067981 */ /* 0x001ea4000c1e1b00 */
[----:B--2---:R-:W-:-:S04]  /*09b0*/  ISETP.NE.U32.AND P1, PT, R6, RZ, PT ;  /* 0x000000ff0600720c */ /* 0x004fc80003f25070 */
[----:B------:R-:W-:-:S13]  /*09c0*/  ISETP.NE.AND.EX P1, PT, R7, RZ, PT, P1 ;  /* 0x000000ff0700720c */ /* 0x000fda0003f25310 */
[----:B------:R-:W-:Y:S05]  /*09d0*/  @!P1 BRA `(.L_x_5) ;  /* 0x00000000000c9947 */ /* 0x000fea0003800000 */
[----:B------:R-:W2:Y:S02]  /*09e0*/  LD.E R6, desc[UR22][R6.64] ;  /* 0x0000001606067980 */ /* 0x000ea4000c101900 */
[----:B--2---:R-:W-:Y:S01]  /*09f0*/  R2UR UR24, R6 ;  /* 0x00000000061872ca */ /* 0x004fe200000e0000 */
[----:B------:R-:W-:-:S14]  /*0a00*/  BRA `(.L_x_6) ;  /* 0x0000000000247947 */ /* 0x000fdc0003800000 */
.L_x_5:
[----:B------:R-:W-:Y:S02]  /*0a10*/  ULDC.64 UR4, c[0x0][0x588] ;  /* 0x0001620000047ab9 */ /* 0x000fe40000000a00 */
[----:B------:R-:W-:-:S04]  /*0a20*/  ISETP.NE.U32.AND P1, PT, RZ, UR4, PT ;  /* 0x00000004ff007c0c */ /* 0x000fc8000bf25070 */
[----:B------:R-:W-:-:S13]  /*0a30*/  ISETP.NE.AND.EX P1, PT, RZ, UR5, PT, P1 ;  /* 0x00000005ff007c0c */ /* 0x000fda000bf25310 */
[----:B------:R-:W-:Y:S05]  /*0a40*/  @!P1 BRA `(.L_x_7) ;  /* 0x0000000000109947 */ /* 0x000fea0003800000 */
[----:B------:R-:W0:Y:S02]  /*0a50*/  LDC.64 R6, c[0x0][0x588] ;  /* 0x00016200ff067b82 */ /* 0x000e240000000a00 */
[----:B0-----:R-:W2:Y:S02]  /*0a60*/  LDG.E R6, desc[UR22][R6.64] ;  /* 0x0000001606067981 */ /* 0x001ea4000c1e1900 */
[----:B--2---:R-:W-:Y:S01]  /*0a70*/  R2UR UR24, R6 ;  /* 0x00000000061872ca */ /* 0x004fe200000e0000 */
[----:B------:R-:W-:-:S14]  /*0a80*/  BRA `(.L_x_6) ;  /* 0x0000000000047947 */ /* 0x000fdc0003800000 */
.L_x_7:
[----:B------:R-:W-:-:S05]  /*0a90*/  ULDC UR24, c[0x0][0x580] ;  /* 0x0001600000187ab9 */ /* 0x000fca0000000800 */
.L_x_6:
[----:B------:R-:W-:Y:S02]  /*0aa0*/  ULDC.64 UR4, c[0x0][0x5a0] ;  /* 0x0001680000047ab9 */ /* 0x000fe40000000a00 */
        /* <DEDUP_REMOVED lines=11> */
.L_x_8:
        /* <DEDUP_REMOVED lines=8> */
.L_x_10:
[----:B------:R-:W-:-:S05]  /*0be0*/  ULDC UR25, c[0x0][0x584] ;  /* 0x0001610000197ab9 */ /* 0x000fca0000000800 */
.L_x_9:
[----:B------:R-:W0:Y:S01]  /*0bf0*/  LDC R0, c[0x0][0x65c] ;  /* 0x00019700ff007b82 */ /* 0x000e220000000800 */
[----:B------:R-:W-:Y:S01]  /*0c00*/  IMAD.U32 R6, RZ, RZ, UR15 ;  /* 0x0000000fff067e24 */ /* 0x000fe2000f8e00ff */
[----:B------:R-:W-:Y:S01]  /*0c10*/  UISETP.NE.AND UP0, UPT, UR14, 0x2, UPT ;  /* 0x000000020e00788c */ /* 0x000fe2000bf05270 */
[----:B------:R-:W-:Y:S01]  /*0c20*/  IMAD.MOV.U32 R7, RZ, RZ, RZ ;  /* 0x000000ffff077224 */ /* 0x000fe200078e00ff */
[----:B------:R-:W-:Y:S01]  /*0c30*/  ULDC UR7, c[0x0][0x28c] ;  /* 0x0000a30000077ab9 */ /* 0x000fe20000000800 */
[----:B------:R-:W-:Y:S01]  /*0c40*/  UMOV UR5, URZ ;  /* 0x0000003f00057c82 */ /* 0x000fe20008000000 */
[----:B------:R-:W-:Y:S02]  /*0c50*/  UIADD3 UR7, UR7, 0x3f, URZ ;  /* 0x0000003f07077890 */ /* 0x000fe4000fffe03f */
[----:B------:R-:W-:Y:S01]  /*0c60*/  PLOP3.LUT P1, PT, PT, PT, UP0, 0x80, 0x0 ;  /* 0x000000000000781c */ /* 0x000fe20003f2f008 */
[----:B------:R-:W-:Y:S01]  /*0c70*/  UMOV UR4, URZ ;  /* 0x0000003f00047c82 */ /* 0x000fe20008000000 */
[----:B------:R-:W-:Y:S01]  /*0c80*/  USHF.R.S32.HI UR10, URZ, 0x1f, UR7 ;  /* 0x0000001f3f0a7899 */ /* 0x000fe20008011407 */
[----:B------:R-:W-:-:S03]  /*0c90*/  ULDC.64 UR18, c[0x0][0x650] ;  /* 0x0001940000127ab9 */ /* 0x000fc60000000a00 */
[----:B------:R-:W-:-:S04]  /*0ca0*/  ULEA.HI UR10, UR10, UR7, URZ, 0x6 ;  /* 0x000000070a0a7291 */ /* 0x000fc8000f8f303f */
[----:B------:R-:W-:Y:S01]  /*0cb0*/  USHF.R.S32.HI UR14, URZ, 0x6, UR10 ;  /* 0x000000063f0e7899 */ /* 0x000fe2000801140a */
[----:B0-----:R-:W-:-:S13]  /*0cc0*/  ISETP.NE.AND P3, PT, R0, 0x1, PT ;  /* 0x000000010000780c */ /* 0x001fda0003f65270 */
[----:B------:R-:W0:Y:S01]  /*0cd0*/  @P3 LDC R9, c[0x0][0x10] ;  /* 0x00000400ff093b82 */ /* 0x000e220000000800 */
[----:B------:R-:W-:-:S07]  /*0ce0*/  @P3 IMAD.MOV.U32 R5, RZ, RZ, RZ ;  /* 0x000000ffff053224 */ /* 0x000fce00078e00ff */
[----:B------:R-:W1:Y:S01]  /*0cf0*/  @!P3 LDC R11, c[0x0][0xc] ;  /* 0x00000300ff0bbb82 */ /* 0x000e620000000800 */
[----:B------:R-:W-:Y:S01]  /*0d00*/  ULDC UR8, c[0x0][0xc] ;  /* 0x0000030000087ab9 */ /* 0x000fe20000000800 */
[----:B------:R-:W-:Y:S01]  /*0d10*/  ULDC UR9, c[0x0][0x10] ;  /* 0x0000040000097ab9 */ /* 0x000fe20000000800 */
[----:B------:R-:W-:Y:S01]  /*0d20*/  ULDC UR7, c[0x0][0x14] ;  /* 0x0000050000077ab9 */ /* 0x000fe20000000800 */
[----:B------:R-:W-:-:S04]  /*0d30*/  UIMAD.WIDE.U32 UR8, UR8, UR9, URZ ;  /* 0x00000009080872a5 */ /* 0x000fc8000f8e003f */
[----:B------:R-:W-:Y:S01]  /*0d40*/  UIMAD.WIDE.U32 UR20, UR8, UR7, URZ ;  /* 0x00000007081472a5 */ /* 0x000fe2000f8e003f */
[----:B0-----:R-:W-:Y:S01]  /*0d50*/  @P3 IMAD.WIDE.U32 R8, R9, UR15, R4 ;  /* 0x0000000f09083c25 */ /* 0x001fe2000f8e0004 */
[----:B------:R-:W-:-:S03]  /*0d60*/  UIMAD UR15, UR9, UR7, URZ ;  /* 0x00000007090f72a4 */ /* 0x000fc6000f8e023f */
[----:B------:R-:W-:Y:S01]  /*0d70*/  @P3 IMAD.MOV.U32 R13, RZ, RZ, R8 ;  /* 0x000000ffff0d3224 */ /* 0x000fe200078e0008 */
[----:B------:R-:W-:Y:S01]  /*0d80*/  UIADD3 UR15, UR21, UR15, URZ ;  /* 0x0000000f150f7290 */ /* 0x000fe2000fffe03f */
[----:B-1----:R-:W-:-:S04]  /*0d90*/  @!P3 IMAD.WIDE.U32 R6, R4, R11, R6 ;  /* 0x0000000b0406b225 */ /* 0x002fc800078e0006 */
[----:B------:R-:W-:Y:S02]  /*0da0*/  @P3 IMAD.MOV.U32 R11, RZ, RZ, RZ ;  /* 0x000000ffff0b3224 */ /* 0x000fe400078e00ff */
[----:B------:R-:W-:Y:S02]  /*0db0*/  @!P3 IMAD.MOV.U32 R13, RZ, RZ, R6 ;  /* 0x000000ffff0db224 */ /* 0x000fe400078e0006 */
[----:B------:R-:W-:Y:S02]  /*0dc0*/  @P3 IMAD.IADD R10, R9, 0x1, R11 ;  /* 0x00000001090a3824 */ /* 0x000fe400078e020b */
[----:B------:R-:W-:Y:S01]  /*0dd0*/  @!P3 IMAD.MOV.U32 R10, RZ, RZ, R7 ;  /* 0x000000ffff0ab224 */ /* 0x000fe200078e0007 */
[----:B------:R0:W-:Y:S01]  /*0de0*/  STL [R1+0x84], R13 ;  /* 0x0000840d01007387 */ /* 0x0001e20000100800 */
[----:B------:R-:W-:Y:S02]  /*0df0*/  IMAD.MOV.U32 R17, RZ, RZ, R13 ;  /* 0x000000ffff117224 */ /* 0x000fe400078e000d */
[----:B------:R-:W-:Y:S01]  /*0e00*/  IMAD.MOV.U32 R22, RZ, RZ, R10 ;  /* 0x000000ffff167224 */ /* 0x000fe200078e000a */
[----:B------:R0:W-:Y:S01]  /*0e10*/  STL [R1+0x80], R10 ;  /* 0x0000800a01007387 */ /* 0x0001e20000100800 */
[----:B------:R-:W-:Y:S05]  /*0e20*/  @P1 BRA `(.L_x_11) ;  /* 0x0000000000281947 */ /* 0x000fea0003800000 */
[----:B------:R-:W-:Y:S01]  /*0e30*/  IADD3 R17, P1, R17, UR20, RZ ;  /* 0x0000001411117c10 */ /* 0x000fe2000ff3e0ff */
[----:B------:R-:W-:Y:S02]  /*0e40*/  UISETP.GE.U32.AND UP0, UPT, UR14, 0x5, UPT ;  /* 0x000000050e00788c */ /* 0x000fe4000bf06070 */
[----:B------:R-:W-:Y:S01]  /*0e50*/  UIMAD.WIDE.U32 UR4, UR14, -0x33333333, URZ ;  /* 0xcccccccd0e0478a5 */ /* 0x000fe2000f8e003f */
[----:B------:R-:W-:Y:S01]  /*0e60*/  IADD3.X R22, R22, UR15, RZ, P1, !PT ;  /* 0x0000000f16167c10 */ /* 0x000fe20008ffe4ff */
[----:B------:R1:W-:Y:S02]  /*0e70*/  STL [R1+0x84], R17 ;  /* 0x0000841101007387 */ /* 0x0003e40000100800 */
[----:B------:R-:W-:Y:S02]  /*0e80*/  USHF.R.U32.HI UR5, URZ, 0x2, UR5 ;  /* 0x000000023f057899 */ /* 0x000fe40008011605 */
[----:B------:R1:W-:Y:S01]  /*0e90*/  STL [R1+0x80], R22 ;  /* 0x0000801601007387 */ /* 0x0003e20000100800 */
[----:B------:R-:W-:-:S02]  /*0ea0*/  UMOV UR4, URZ ;  /* 0x0000003f00047c82 */ /* 0x000fc40008000000 */
[----:B------:R-:W-:Y:S02]  /*0eb0*/  @UP0 ULOP3.LUT UR4, UR5, 0x1, URZ, 0xc0, !UPT ;  /* 0x0000000105040892 */ /* 0x000fe4000f8ec03f */
[----:B------:R-:W-:-:S12]  /*0ec0*/  UIMAD UR5, UR5, -0x5, UR14 ;  /* 0xfffffffb050578a4 */ /* 0x000fd8000f8e020e */
.L_x_11:
[----:B------:R-:W-:Y:S01]  /*0ed0*/  IMAD.MOV.U32 R8, RZ, RZ, -0x1 ;  /* 0xffffffffff087424 */ /* 0x000fe200078e00ff */
[----:B------:R-:W-:Y:S01]  /*0ee0*/  ISETP.GE.U32.AND P1, PT, R17, UR18, PT ;  /* 0x0000001211007c0c */ /* 0x000fe2000bf26070 */
[----:B------:R-:W-:Y:S01]  /*0ef0*/  IMAD.MOV.U32 R6, RZ, RZ, -0x1 ;  /* 0xffffffffff067424 */ /* 0x000fe200078e00ff */
[----:B------:R-:W-:Y:S01]  /*0f00*/  PRMT R0, RZ, 0x7610, R0 ;  /* 0x00007610ff007816 */ /* 0x000fe20000000000 */
[----:B------:R-:W-:Y:S01]  /*0f10*/  IMAD.MOV.U32 R7, RZ, RZ, -0x1 ;  /* 0xffffffffff077424 */ /* 0x000fe200078e00ff */
[----:B------:R2:W-:Y:S01]  /*0f20*/  STL [R1+0x88], R8 ;  /* 0x0000880801007387 */ /* 0x0005e20000100800 */
[----:B------:R-:W-:-:S03]  /*0f30*/  ISETP.GE.U32.AND.EX P1, PT, R22, UR19, PT, P1 ;  /* 0x0000001316007c0c */ /* 0x000fc6000bf26110 */
[----:B------:R2:W-:Y:S04]  /*0f40*/  STL [R1+0x78], R6 ;  /* 0x0000780601007387 */ /* 0x0005e80000100800 */
[----:B------:R2:W-:Y:S06]  /*0f50*/  STL [R1+0x8c], R7 ;  /* 0x00008c0701007387 */ /* 0x0005ec0000100800 */
[----:B------:R-:W-:Y:S05]  /*0f60*/  @P1 BRA `(.L_x_12) ;  /* 0x0000000400381947 */ /* 0x000fea0003800000 */
[----:B------:R-:W3:Y:S01]  /*0f70*/  LDC.64 R18, c[0x0][0x628] ;  /* 0x00018a00ff127b82 */ /* 0x000ee20000000a00 */
[----:B--2---:R-:W-:Y:S02]  /*0f80*/  IMAD.MOV.U32 R6, RZ, RZ, R17 ;  /* 0x000000ffff067224 */ /* 0x004fe400078e0011 */
[----:B------:R-:W-:-:S05]  /*0f90*/  IMAD.MOV.U32 R7, RZ, RZ, R22 ;  /* 0x000000ffff077224 */ /* 0x000fca00078e0016 */
[----:B------:R-:W2:Y:S08]  /*0fa0*/  LDC R0, c[0x0][0x630] ;  /* 0x00018c00ff007b82 */ /* 0x000eb00000000800 */
[----:B------:R-:W4:Y:S01]  /*0fb0*/  LDC.64 R20, c[0x0][0x620] ;  /* 0x00018800ff147b82 */ /* 0x000f220000000a00 */
[----:B---3--:R-:W-:-:S04]  /*0fc0*/  ISETP.NE.U32.AND P1, PT, R18, RZ, PT ;  /* 0x000000ff1200720c */ /* 0x008fc80003f25070 */
[----:B------:R-:W-:-:S13]  /*0fd0*/  ISETP.NE.AND.EX P1, PT, R19, RZ, PT, P1 ;  /* 0x000000ff1300720c */ /* 0x000fda0003f25310 */
[----:B--2-4-:R-:W-:Y:S05]  /*0fe0*/  @!P1 BRA `(.L_x_13) ;  /* 0x0000000000289947 */ /* 0x014fea0003800000 */
[----:B------:R-:W2:Y:S02]  /*0ff0*/  LDC R11, c[0x0][0x634] ;  /* 0x00018d00ff0b7b82 */ /* 0x000ea40000000800 */
[----:B--2---:R-:W-:-:S05]  /*1000*/  IADD3 R11, P1, R17, R11, RZ ;  /* 0x0000000b110b7210 */ /* 0x004fca0007f3e0ff */
[----:B0-----:R-:W-:-:S04]  /*1010*/  IMAD.X R13, RZ, RZ, R22, P1 ;  /* 0x000000ffff0d7224 */ /* 0x001fc800008e0616 */
[----:B------:R-:W-:-:S04]  /*1020*/  IMAD.WIDE.U32 R6, R13, R18, RZ ;  /* 0x000000120d067225 */ /* 0x000fc800078e00ff */
[----:B------:R-:W-:-:S04]  /*1030*/  IMAD.WIDE.U32 R8, P1, R11, R19, R6 ;  /* 0x000000130b087225 */ /* 0x000fc80007820006 */
[----:B------:R-:W-:-:S04]  /*1040*/  IMAD.WIDE.U32 R6, R11, R18, RZ ;  /* 0x000000120b067225 */ /* 0x000fc800078e00ff */
[----:B------:R-:W-:Y:S01]  /*1050*/  IMAD.X R11, RZ, RZ, RZ, P1 ;  /* 0x000000ffff0b7224 */ /* 0x000fe200008e06ff */
[----:B------:R-:W-:Y:S01]  /*1060*/  IADD3 RZ, P1, R7, R8, RZ ;  /* 0x0000000807ff7210 */ /* 0x000fe20007f3e0ff */
[----:B------:R-:W-:-:S04]  /*1070*/  IMAD.MOV.U32 R10, RZ, RZ, R9 ;  /* 0x000000ffff0a7224 */ /* 0x000fc800078e0009 */
[----:B------:R-:W-:-:S08]  /*1080*/  IMAD.WIDE.U32.X R6, R13, R19, R10, P1 ;  /* 0x000000130d067225 */ /* 0x000fd000008e040a */
.L_x_13:
[-CC-:B------:R-:W-:Y:S01]  /*1090*/  SHF.R.U64 R27, R6, R0.reuse, R7.reuse ;  /* 0x00000000061b7219 */ /* 0x180fe20000001207 */
[----:B------:R-:W2:Y:S01]  /*10a0*/  LDC.64 R24, c[0x0][0x640] ;  /* 0x00019000ff187b82 */ /* 0x000ea20000000a00 */
[----:B------:R-:W-:Y:S01]  /*10b0*/  SHF.R.U32.HI R0, RZ, R0, R7 ;  /* 0x00000000ff007219 */ /* 0x000fe20000011607 */
[----:B------:R-:W-:Y:S01]  /*10c0*/  IMAD.MOV.U32 R6, RZ, RZ, R17 ;  /* 0x000000ffff067224 */ /* 0x000fe200078e0011 */
[----:B------:R-:W-:-:S05]  /*10d0*/  IADD3 R9, P1, RZ, -R27, RZ ;  /* 0x8000001bff097210 */ /* 0x000fca0007f3e0ff */
[----:B------:R-:W3:Y:S01]  /*10e0*/  LDC R8, c[0x0][0x618] ;  /* 0x00018600ff087b82 */ /* 0x000ee20000000800 */
[----:B------:R-:W-:-:S04]  /*10f0*/  IMAD.X R7, RZ, RZ, ~R0, P1 ;  /* 0x000000ffff077224 */ /* 0x000fc800008e0e00 */
[-C--:B------:R-:W-:Y:S02]  /*1100*/  IMAD R0, R7, R20.reuse, RZ ;  /* 0x0000001407007224 */ /* 0x080fe400078e02ff */
[----:B------:R-:W-:Y:S01]  /*1110*/  IMAD.MOV.U32 R7, RZ, RZ, R22 ;  /* 0x000000ffff077224 */ /* 0x000fe200078e0016 */
[----:B------:R-:W4:Y:S01]  /*1120*/  LDC R11, c[0x0][0x608] ;  /* 0x00018200ff0b7b82 */ /* 0x000f220000000800 */
[----:B-1----:R-:W-:Y:S02]  /*1130*/  IMAD.MOV.U32 R22, RZ, RZ, 0x1 ;  /* 0x00000001ff167424 */ /* 0x002fe400078e00ff */
[----:B------:R-:W-:-:S04]  /*1140*/  IMAD.WIDE.U32 R6, R9, R20, R6 ;  /* 0x0000001409067225 */ /* 0x000fc800078e0006 */
[----:B------:R-:W-:Y:S01]  /*1150*/  IMAD R9, R9, R21, R0 ;  /* 0x0000001509097224 */ /* 0x000fe200078e0200 */
[----:B------:R-:W1:Y:S01]  /*1160*/  LDC R23, c[0x0][0x658] ;  /* 0x00019600ff177b82 */ /* 0x000e620000000800 */
[----:B--2---:R-:W-:Y:S01]  /*1170*/  ISETP.NE.U32.AND P1, PT, R24, RZ, PT ;  /* 0x000000ff1800720c */ /* 0x004fe20003f25070 */
[----:B------:R-:W-:Y:S02]  /*1180*/  IMAD.MOV.U32 R0, RZ, RZ, -0x1 ;  /* 0xffffffffff007424 */ /* 0x000fe400078e00ff */
[----:B------:R-:W-:Y:S01]  /*1190*/  IMAD.IADD R7, R7, 0x1, R9 ;  /* 0x0000000107077824 */ /* 0x000fe200078e0209 */
[----:B------:R-:W-:-:S03]  /*11a0*/  ISETP.NE.AND.EX P1, PT, R25, RZ, PT, P1 ;  /* 0x000000ff1900720c */ /* 0x000fc60003f25310 */
[----:B------:R-:W2:Y:S01]  /*11b0*/  LDC R21, c[0x0][0x600] ;  /* 0x00018000ff157b82 */ /* 0x000ea20000000800 */
[-CC-:B---3--:R-:W-:Y:S02]  /*11c0*/  SHF.R.U64 R19, R6, R8.reuse, R7.reuse ;  /* 0x0000000806137219 */ /* 0x188fe40000001207 */
[----:B------:R-:W-:-:S05]  /*11d0*/  SHF.R.U32.HI R6, RZ, R8, R7 ;  /* 0x00000008ff067219 */ /* 0x000fca0000011607 */
[----:B------:R-:W3:Y:S01]  /*11e0*/  LDC R18, c[0x0][0x648] ;  /* 0x00019200ff127b82 */ /* 0x000ee20000000800 */
[-CC-:B----4-:R-:W-:Y:S02]  /*11f0*/  SHF.R.U64 R28, R19, R11.reuse, R6.reuse ;  /* 0x0000000b131c7219 */ /* 0x190fe40000001206 */
[----:B------:R-:W-:-:S05]  /*1200*/  SHF.R.U32.HI R6, RZ, R11, R6 ;  /* 0x0000000bff067219 */ /* 0x000fca0000011606 */
[----:B------:R-:W4:Y:S01]  /*1210*/  LDC R20, c[0x0][0x638] ;  /* 0x00018e00ff147b82 */ /* 0x000f220000000800 */
[-CC-:B-1----:R-:W-:Y:S02]  /*1220*/  SHF.R.U64 R30, R28, R23.reuse, R6.reuse ;  /* 0x000000171c1e7219 */ /* 0x182fe40000001206 */
[-C--:B------:R-:W-:Y:S02]  /*1230*/  SHF.L.U32 R0, R0, R23.reuse, RZ ;  /* 0x0000001700007219 */ /* 0x080fe400000006ff */
[----:B------:R-:W-:Y:S01]  /*1240*/  SHF.R.U32.HI R7, RZ, R23, R6 ;  /* 0x00000017ff077219 */ /* 0x000fe20000011606 */
[----:B------:R-:W-:Y:S01]  /*1250*/  IMAD.MOV.U32 R6, RZ, RZ, R30 ;  /* 0x000000ffff067224 */ /* 0x000fe200078e001e */
[----:B0-----:R-:W-:Y:S01]  /*1260*/  LOP3.LUT R13, RZ, R0, RZ, 0x33, !PT ;  /* 0x00000000ff0d7212 */ /* 0x001fe200078e33ff */
[----:B------:R-:W0:Y:S01]  /*1270*/  LDC R26, c[0x0][0x610] ;  /* 0x00018400ff1a7b82 */ /* 0x000e220000000800 */
[----:B------:R-:W-:Y:S05]  /*1280*/  @!P1 BRA `(.L_x_14) ;  /* 0x0000000000289947 */ /* 0x000fea0003800000 */
[----:B------:R-:W1:Y:S02]  /*1290*/  LDC R11, c[0x0][0x64c] ;  /* 0x00019300ff0b7b82 */ /* 0x000e640000000800 */
[----:B-1----:R-:W-:-:S05]  /*12a0*/  IADD3 R11, P1, R30, R11, RZ ;  /* 0x0000000b1e0b7210 */ /* 0x002fca0007f3e0ff */
[----:B------:R-:W-:-:S04]  /*12b0*/  IMAD.X R17, RZ, RZ, R7, P1 ;  /* 0x000000ffff117224 */ /* 0x000fc800008e0607 */
[----:B------:R-:W-:-:S04]  /*12c0*/  IMAD.WIDE.U32 R6, R17, R24, RZ ;  /* 0x0000001811067225 */ /* 0x000fc800078e00ff */
[----:B------:R-:W-:-:S04]  /*12d0*/  IMAD.WIDE.U32 R8, P1, R11, R25, R6 ;  /* 0x000000190b087225 */ /* 0x000fc80007820006 */
[----:B------:R-:W-:-:S04]  /*12e0*/  IMAD.WIDE.U32 R6, R11, R24, RZ ;  /* 0x000000180b067225 */ /* 0x000fc800078e00ff */
[----:B------:R-:W-:Y:S01]  /*12f0*/  IMAD.X R11, RZ, RZ, RZ, P1 ;  /* 0x000000ffff0b7224 */ /* 0x000fe200008e06ff */
[----:B------:R-:W-:Y:S01]  /*1300*/  IADD3 RZ, P1, R7, R8, RZ ;  /* 0x0000000807ff7210 */ /* 0x000fe20007f3e0ff */
[----:B------:R-:W-:-:S04]  /*1310*/  IMAD.MOV.U32 R10, RZ, RZ, R9 ;  /* 0x000000ffff0a7224 */ /* 0x000fc800078e0009 */
[----:B------:R-:W-:-:S08]  /*1320*/  IMAD.WIDE.U32.X R6, R17, R25, R10, P1 ;  /* 0x0000001911067225 */ /* 0x000fd000008e040a */
.L_x_14:
[----:B---3--:R-:W-:Y:S01]  /*1330*/  SHF.R.U64 R5, R6, R18, R7 ;  /* 0x0000001206057219 */ /* 0x008fe20000001207 */
[----:B--2---:R-:W-:Y:S01]  /*1340*/  VIADD R6, R21, 0xffffffff ;  /* 0xffffffff15067836 */ /* 0x004fe20000000000 */
[----:B------:R-:W-:Y:S01]  /*1350*/  SHF.L.U32 R0, R22, R23, RZ ;  /* 0x0000001716007219 */ /* 0x000fe200000006ff */
[----:B------:R-:W-:Y:S01]  /*1360*/  @P3 IMAD R14, R15, R16, R4 ;  /* 0x000000100f0e3224 */ /* 0x000fe200078e0204 */
[----:B------:R-:W-:Y:S01]  /*1370*/  LOP3.LUT R13, R28, R13, RZ, 0xc0, !PT ;  /* 0x0000000d1c0d7212 */ /* 0x000fe200078ec0ff */
[----:B------:R-:W-:-:S04]  /*1380*/  IMAD.MOV R7, RZ, RZ, -R5 ;  /* 0x000000ffff077224 */ /* 0x000fc800078e0a05 */
[----:B------:R-:W-:Y:S01]  /*1390*/  IMAD R13, R0, R5, R13 ;  /* 0x00000005000d7224 */ /* 0x000fe200078e020d */
[----:B------:R-:W-:Y:S01]  /*13a0*/  LOP3.LUT R5, R19, R6, RZ, 0xc0, !PT ;  /* 0x0000000613057212 */ /* 0x000fe200078ec0ff */
[----:B----4-:R-:W-:Y:S02]  /*13b0*/  IMAD R0, R7, R20, R30 ;  /* 0x0000001407007224 */ /* 0x010fe400078e021e */
[----:B------:R-:W-:Y:S02]  /*13c0*/  IMAD.MOV.U32 R6, RZ, RZ, 0x1 ;  /* 0x00000001ff067424 */ /* 0x000fe400078e00ff */
[----:B0-----:R-:W-:Y:S02]  /*13d0*/  IMAD R4, R13, R26, R14 ;  /* 0x0000001a0d047224 */ /* 0x001fe400078e020e */
[----:B------:R-:W-:Y:S01]  /*13e0*/  IMAD R5, R0, R21, R5 ;  /* 0x0000001500057224 */ /* 0x000fe200078e0205 */
[----:B------:R-:W-:-:S04]  /*13f0*/  PRMT R0, R6, 0x7610, R0 ;  /* 0x0000761006007816 */ /* 0x000fc80000000000 */
[----:B------:R-:W-:Y:S02]  /*1400*/  SEL R6, R5, R4, !P3 ;  /* 0x0000000405067207 */ /* 0x000fe40005800000 */
[----:B------:R-:W-:-:S03]  /*1410*/  SEL R4, R4, R5, !P3 ;  /* 0x0000000504047207 */ /* 0x000fc60005800000 */
[----:B------:R3:W-:Y:S04]  /*1420*/  STL [R1+0x8c], R6 ;  /* 0x00008c0601007387 */ /* 0x0007e80000100800 */
[----:B------:R3:W-:Y:S04]  /*1430*/  STL [R1+0x78], R27 ;  /* 0x0000781b01007387 */ /* 0x0007e80000100800 */
[----:B------:R3:W-:Y:S02]  /*1440*/  STL [R1+0x88], R4 ;  /* 0x0000880401007387 */ /* 0x0007e40000100800 */
.L_x_12:
[----:B------:R-:W-:Y:S05]  /*1450*/  @!P2 BRA `(.L_x_15) ;  /* 0x00000000000ca947 */ /* 0x000fea0003800000 */
[----:B------:R-:W-:Y:S01]  /*1460*/  UCGABAR_WAIT ;  /* 0x0000000000007dc7 */ /* 0x000fe20008000000 */
[----:B------:R-:W-:Y:S01]  /*1470*/  CCTL.IVALL ;  /* 0x00000000ff00798f */ /* 0x000fe20002000000 */
[----:B------:R-:W-:Y:S05]  /*1480*/  BRA `(.L_x_16) ;  /* 0x0000000000047947 */ /* 0x000fea0003800000 */
.L_x_15:
[----:B------:R-:W-:Y:S06]  /*1490*/  BAR.SYNC.DEFER_BLOCKING 0x0 ;  /* 0x0000000000007b1d */ /* 0x000fec0000010000 */
.L_x_16:
[----:B------:R-:W-:Y:S05]  /*14a0*/  @!P4 BRA `(.L_x_17) ;  /* 0x000000d800e0c947 */ /* 0x000fea0003800000 */
[----:B------:R-:W-:-:S06]  /*14b0*/  UISETP.GT.U32.AND UP0, UPT, UR12, 0x1, UPT ;  /* 0x000000010c00788c */ /* 0x000fcc000bf04070 */
[----:B------:R-:W-:-:S13]  /*14c0*/  PLOP3.LUT P1, PT, PT, PT, UP0, 0x80, 0x0 ;  /* 0x000000000000781c */ /* 0x000fda0003f2f008 */
[----:B------:R-:W-:Y:S05]  /*14d0*/  @P1 EXIT ;  /* 0x000000000000194d */ /* 0x000fea0003800000 */
.L_x_18:
[----:B------:R-:W-:-:S08]  /*14e0*/  NOP ;  /* 0x0000000000007918 */ /* 0x000fd00000000000 */
[----:B------:R-:W4:Y:S02]  /*14f0*/  USETMAXREG.TRY_ALLOC.CTAPOOL UP0, 0xe8 ;  /* 0x000000e8000079c8 */ /* 0x000f240008000600 */
[----:B----4-:R-:W-:-:S13]  /*1500*/  PLOP3.LUT P1, PT, PT, PT, UP0, 0x80, 0x0 ;  /* 0x000000000000781c */ /* 0x010fda0003f2f008 */
[----:B------:R-:W-:Y:S05]  /*1510*/  @!P1 BRA `(.L_x_18) ;  /* 0xfffffffc00f09947 */ /* 0x000fea000383ffff */
[----:B------:R-:W-:-:S13]  /*1520*/  LOP3.LUT P1, RZ, R0, 0xff, RZ, 0xc0, !PT ;  /* 0x000000ff00ff7812 */ /* 0x000fda000782c0ff */
[----:B------:R-:W-:Y:S05]  /*1530*/  @!P1 EXIT ;  /* 0x000000000000994d */ /* 0x000fea0003800000 */
[----:B------:R-:W4:Y:S01]  /*1540*/  S2UR UR6, SR_CgaCtaId ;  /* 0x00000000000679c3 */ /* 0x000f220000008800 */
[CC--:B------:R-:W-:Y:S01]  /*1550*/  LEA.HI R0, R12.reuse, R3.reuse, RZ, 0x2 ;  /* 0x000000030c007211 */ /* 0x0c0fe200078f10ff */
[----:B------:R-:W-:Y:S01]  /*1560*/  UIADD3 UR7, UR17, -0x1, URZ ;  /* 0xffffffff11077890 */ /* 0x000fe2000fffe03f */
[----:B------:R-:W-:Y:S01]  /*1570*/  LEA.HI R3, R12, R3, RZ, 0x5 ;  /* 0x000000030c037211 */ /* 0x000fe200078f28ff */
[----:B------:R-:W-:Y:S01]  /*1580*/  UMOV UR12, 0x400 ;  /* 0x00000400000c7882 */ /* 0x000fe20000000000 */
[--C-:B------:R-:W-:Y:S01]  /*1590*/  SHF.R.S32.HI R2, RZ, 0x2, R0.reuse ;  /* 0x00000002ff027819 */ /* 0x100fe20000011400 */
[----:B------:R-:W-:Y:S01]  /*15a0*/  UISETP.LT.AND UP0, UPT, UR14, 0x1, UPT ;  /* 0x000000010e00788c */ /* 0x000fe2000bf01270 */
[----:B------:R-:W-:Y:S01]  /*15b0*/  SHF.R.S32.HI R5, RZ, 0x1f, R0 ;  /* 0x0000001fff057819 */ /* 0x000fe20000011400 */
[----:B------:R-:W-:Y:S02]  /*15c0*/  ULOP3.LUT UR27, UR13, 0x1, URZ, 0xfc, !UPT ;  /* 0x000000010d1b7892 */ /* 0x000fe4000f8efc3f */
[----:B------:R-:W-:Y:S01]  /*15d0*/  USEL UR16, UR14, 0x1, UP0 ;  /* 0x000000010e107887 */ /* 0x000fe20008000000 */
[----:B------:R-:W-:Y:S01]  /*15e0*/  LEA.HI R5, R5, R2, RZ, 0x3 ;  /* 0x0000000205057211 */ /* 0x000fe200078f18ff */
[----:B------:R-:W-:-:S02]  /*15f0*/  UISETP.NE.AND UP0, UPT, UR7, URZ, UPT ;  /* 0x0000003f0700728c */ /* 0x000fc4000bf05270 */
[----:B------:R-:W-:Y:S01]  /*1600*/  USHF.L.U32 UR28, UR14, 0x1, URZ ;  /* 0x000000010e1c7899 */ /* 0x000fe2000800063f */
[----:B------:R-:W-:Y:S01]  /*1610*/  LOP3.LUT R5, R5, 0xfffffff8, RZ, 0xc0, !PT ;  /* 0xfffffff805057812 */ /* 0x000fe200078ec0ff */
[----:B------:R-:W-:Y:S02]  /*1620*/  UIADD3 UR16, -UR16, UR14, URZ ;  /* 0x0000000e10107290 */ /* 0x000fe4000fffe13f */
[----:B------:R-:W-:Y:S02]  /*1630*/  USEL UR30, URZ, 0x1, UP0 ;  /* 0x000000013f1e7887 */ /* 0x000fe40008000000 */
[----:B------:R-:W-:Y:S01]  /*1640*/  IMAD.IADD R2, R2, 0x1, -R5 ;  /* 0x0000000102027824 */ /* 0x000fe200078e0a05 */
[----:B------:R-:W-:Y:S01]  /*1650*/  SHF.R.S32.HI R5, RZ, 0x5, R3 ;  /* 0x00000005ff057819 */ /* 0x000fe20000011403 */
[----:B----4-:R-:W-:-:S03]  /*1660*/  ULEA UR12, UR6, UR12, 0x18 ;  /* 0x0000000c060c7291 */ /* 0x010fc6000f8ec03f */
[--C-:B------:R-:W-:Y:S01]  /*1670*/  SHF.R.S32.HI R3, RZ, 0x1f, R2.reuse ;  /* 0x0000001fff037819 */ /* 0x100fe20000011402 */
[----:B------:R-:W-:Y:S01]  /*1680*/  USHF.L.U32 UR6, UR7, 0x3, URZ ;  /* 0x0000000307067899 */ /* 0x000fe2000800063f */
[C-C-:B------:R-:W-:Y:S01]  /*1690*/  IMAD R0, R5.reuse, -0x10, -R2.reuse ;  /* 0xfffffff005007824 */ /* 0x140fe200078e0a02 */
[----:B------:R-:W-:Y:S02]  /*16a0*/  UIADD3 UR29, UR12, 0x60, URZ ;  /* 0x000000600c1d7890 */ /* 0x000fe4000fffe03f */
[----:B------:R-:W-:Y:S01]  /*16b0*/  ULOP3.LUT UR6, UR6, 0x8, URZ, 0xc0, !UPT ;  /* 0x0000000806067892 */ /* 0x000fe2000f8ec03f */
[----:B------:R-:W-:Y:S01]  /*16c0*/  IMAD.WIDE R2, R5, 0x10, R2 ;  /* 0x0000001005027825 */ /* 0x000fe200078e0202 */
[----:B------:R-:W-:Y:S02]  /*16d0*/  ULEA UR17, UR17, UR29, 0x3 ;  /* 0x0000001d11117291 */ /* 0x000fe4000f8e183f */
[----:B------:R-:W-:Y:S02]  /*16e0*/  ULOP3.LUT UR31, UR6, 0x8, URZ, 0x3c, !UPT ;  /* 0x00000008061f7892 */ /* 0x000fe4000f8e3c3f */
[----:B------:R-:W-:-:S03]  /*16f0*/  ULOP3.LUT UR18, UR6, 0x18, URZ, 0x3c, !UPT ;  /* 0x0000001806127892 */ /* 0x000fc6000f8e3c3f */
[----:B------:R-:W-:Y:S02]  /*1700*/  ULDC UR6, c[0x0][0x284] ;  /* 0x0000a10000067ab9 */ /* 0x000fe40000000800 */
[----:B------:R-:W-:-:S05]  /*1710*/  VIADD R0, R0, UR6 ;  /* 0x0000000600007c36 */ /* 0x000fca0008000000 */
[----:B------:R4:W-:Y:S04]  /*1720*/  STL [R1+0x98], R0 ;  /* 0x0000980001007387 */ /* 0x0009e80000100800 */
[----:B------:R4:W-:Y:S02]  /*1730*/  STL.64 [R1+0x90], R2 ;  /* 0x0000900201007387 */ /* 0x0009e40000100a00 */
.L_x_301:
[----:B----4-:R-:W-:Y:S01]  /*1740*/  IMAD.U32 R0, RZ, RZ, UR30 ;  /* 0x0000001eff007e24 */ /* 0x010fe2000f8e00ff */
[----:B0-2---:R-:W4:Y:S01]  /*1750*/  LDC R2, c[0x0][0x28c] ;  /* 0x0000a300ff027b82 */ /* 0x005f220000000800 */
[----:B------:R-:W-:Y:S01]  /*1760*/  UMOV UR6, URZ ;  /* 0x0000003f00067c82 */ /* 0x000fe20008000000 */
[----:B------:R-:W-:Y:S02]  /*1770*/  UMOV UR19, UR5 ;  /* 0x0000000500137c82 */ /* 0x000fe40008000000 */
[----:B------:R-:W-:-:S04]  /*1780*/  SHF.L.U32 R0, R0, 0x1f, RZ ;  /* 0x0000001f00007819 */ /* 0x000fc800000006ff */
[----:B------:R-:W5:Y:S01]  /*1790*/  SYNCS.PHASECHK.TRANS64.TRYWAIT P1, [UR17+-0x8], R0 ;  /* 0xfffff800ff0075a7 */ /* 0x000f620008020151 */
[----:B----4-:R-:W-:Y:S01]  /*17a0*/  ISETP.GE.AND P2, PT, R2, 0x1, PT ;  /* 0x000000010200780c */ /* 0x010fe20003f46270 */
[----:B-----5:R-:W-:-:S12]  /*17b0*/  @!P1 BRA `(.L_x_19) ;  /* 0x000000e800809947 */ /* 0x020fd80003800000 */
.L_x_324:
[----:B------:R0:W-:Y:S01]  /*17c0*/  STL [R1+0x74], RZ ;  /* 0x000074ff01007387 */ /* 0x0001e20000100800 */
[----:B------:R-:W-:Y:S01]  /*17d0*/  UMOV UR7, URZ ;  /* 0x0000003f00077c82 */ /* 0x000fe20008000000 */
[----:B------:R-:W-:Y:S01]  /*17e0*/  UMOV UR8, URZ ;  /* 0x0000003f00087c82 */ /* 0x000fe20008000000 */
[----:B----4-:R-:W-:Y:S01]  /*17f0*/  IMAD.MOV.U32 R0, RZ, RZ, RZ ;  /* 0x000000ffff007224 */ /* 0x010fe200078e00ff */
[----:B------:R4:W-:Y:S01]  /*1800*/  STL [R1+0x70], RZ ;  /* 0x000070ff01007387 */ /* 0x0009e20000100800 */
[----:B------:R-:W-:Y:S02]  /*1810*/  CS2R R2, SRZ ;  /* 0x0000000000027805 */ /* 0x000fe4000001ff00 */
[----:B---3--:R-:W-:Y:S02]  /*1820*/  CS2R R4, SRZ ;  /* 0x0000000000047805 */ /* 0x008fe4000001ff00 */
[----:B--2---:R-:W-:Y:S01]  /*1830*/  CS2R R6, SRZ ;  /* 0x0000000000067805 */ /* 0x004fe2000001ff00 */
[----:B------:R4:W-:Y:S01]  /*1840*/  STL [R1+0x6c], RZ ;  /* 0x00006cff01007387 */ /* 0x0009e20000100800 */
[----:B------:R-:W-:-:S02]  /*1850*/  CS2R R8, SRZ ;  /* 0x0000000000087805 */ /* 0x000fc4000001ff00 */
[----:B0-----:R-:W-:Y:S02]  /*1860*/  CS2R R10, SRZ ;  /* 0x00000000000a7805 */ /* 0x001fe4000001ff00 */
[----:B------:R-:W-:Y:S01]  /*1870*/  CS2R R12, SRZ ;  /* 0x00000000000c7805 */ /* 0x000fe2000001ff00 */
[----:B------:R4:W-:Y:S01]  /*1880*/  STL [R1+0x68], RZ ;  /* 0x000068ff01007387 */ /* 0x0009e20000100800 */
[----:B------:R-:W-:Y:S02]  /*1890*/  CS2R R14, SRZ ;  /* 0x00000000000e7805 */ /* 0x000fe4000001ff00 */
[----:B-1----:R-:W-:Y:S02]  /*18a0*/  CS2R R16, SRZ ;  /* 0x0000000000107805 */ /* 0x002fe4000001ff00 */
[----:B------:R-:W-:Y:S01]  /*18b0*/  CS2R R18, SRZ ;  /* 0x0000000000127805 */ /* 0x000fe2000001ff00 */
[----:B------:R4:W-:Y:S01]  /*18c0*/  STL [R1+0x64], RZ ;  /* 0x000064ff01007387 */ /* 0x0009e20000100800 */
[----:B------:R-:W-:-:S02]  /*18d0*/  CS2R R20, SRZ ;  /* 0x0000000000147805 */ /* 0x000fc4000001ff00 */
[----:B------:R-:W-:Y:S02]  /*18e0*/  CS2R R22, SRZ ;  /* 0x0000000000167805 */ /* 0x000fe4000001ff00 */
[----:B------:R-:W-:Y:S01]  /*18f0*/  CS2R R152, SRZ ;  /* 0x0000000000987805 */ /* 0x000fe2000001ff00 */
[----:B------:R4:W-:Y:S01]  /*1900*/  STL [R1+0x60], RZ ;  /* 0x000060ff01007387 */ /* 0x0009e20000100800 */
[----:B------:R-:W-:Y:S02]  /*1910*/  CS2R R154, SRZ ;  /* 0x00000000009a7805 */ /* 0x000fe4000001ff00 */
[----:B------:R-:W-:Y:S02]  /*1920*/  CS2R R156, SRZ ;  /* 0x00000000009c7805 */ /* 0x000fe4000001ff00 */
        /* <DEDUP_REMOVED lines=46> */
[----:B------:R-:W-:Y:S01]  /*1c10*/  IMAD.MOV.U32 R226, RZ, RZ, RZ ;  /* 0x000000ffffe27224 */ /* 0x000fe200078e00ff */
[----:B------:R-:W-:Y:S01]  /*1c20*/  CS2R R24, SRZ ;  /* 0x0000000000187805 */ /* 0x000fe2000001ff00 */
[----:B------:R-:W-:Y:S01]  /*1c30*/  IMAD.U32 R227, RZ, RZ, UR4 ;  /* 0x00000004ffe37e24 */ /* 0x000fe2000f8e00ff */
[----:B------:R4:W-:Y:S01]  /*1c40*/  STL [R1+0x2c], RZ ;  /* 0x00002cff01007387 */ /* 0x0009e20000100800 */
[----:B------:R-:W-:Y:S02]  /*1c50*/  CS2R R26, SRZ ;  /* 0x00000000001a7805 */ /* 0x000fe4000001ff00 */
[----:B------:R-:W-:-:S02]  /*1c60*/  CS2R R28, SRZ ;  /* 0x00000000001c7805 */ /* 0x000fc4000001ff00 */
[----:B------:R-:W-:Y:S01]  /*1c70*/  CS2R R30, SRZ ;  /* 0x00000000001e7805 */ /* 0x000fe2000001ff00 */
[----:B------:R4:W-:Y:S01]  /*1c80*/  STL [R1+0x28], RZ ;  /* 0x000028ff01007387 */ /* 0x0009e20000100800 */
[----:B------:R-:W-:Y:S02]  /*1c90*/  CS2R R32, SRZ ;  /* 0x0000000000207805 */ /* 0x000fe4000001ff00 */
[----:B------:R-:W-:Y:S02]  /*1ca0*/  CS2R R34, SRZ ;  /* 0x0000000000227805 */ /* 0x000fe4000001ff00 */
[----:B------:R-:W-:Y:S01]  /*1cb0*/  CS2R R36, SRZ ;  /* 0x0000000000247805 */ /* 0x000fe2000001ff00 */
        /* <DEDUP_REMOVED lines=36> */
[----:B------:R4:W-:Y:S01]  /*1f00*/  STL [R1], RZ ;  /* 0x000000ff01007387 */ /* 0x0009e20000100800 */
[----:B------:R-:W-:Y:S02]  /*1f10*/  CS2R R92, SRZ ;  /* 0x00000000005c7805 */ /* 0x000fe4000001ff00 */
[----:B------:R-:W-:Y:S02]  /*1f20*/  CS2R R94, SRZ ;  /* 0x00000000005e7805 */ /* 0x000fe4000001ff00 */
[----:B------:R-:W-:Y:S02]  /*1f30*/  CS2R R96, SRZ ;  /* 0x0000000000607805 */ /* 0x000fe4000001ff00 */
[----:B------:R-:W-:Y:S02]  /*1f40*/  CS2R R98, SRZ ;  /* 0x0000000000627805 */ /* 0x000fe4000001ff00 */
[----:B------:R-:W-:-:S02]  /*1f50*/  CS2R R100, SRZ ;  /* 0x0000000000647805 */ /* 0x000fc4000001ff00 */
[----:B------:R-:W-:Y:S02]  /*1f60*/  CS2R R102, SRZ ;  /* 0x0000000000667805 */ /* 0x000fe4000001ff00 */
        /* <DEDUP_REMOVED lines=23> */
[----:B------:R-:W-:Y:S01]  /*20e0*/  CS2R R150, SRZ ;  /* 0x0000000000967805 */ /* 0x000fe2000001ff00 */
[----:B----4-:R-:W-:Y:S06]  /*20f0*/  @!P2 BRA `(.L_x_20) ;  /* 0x000000100074a947 */ /* 0x010fec0003800000 */
[----:B------:R-:W-:-:S06]  /*2100*/  UISETP.NE.AND UP0, UPT, UR27, 0x3, UPT ;  /* 0x000000031b00788c */ /* 0x000fcc000bf05270 */
[----:B------:R-:W-:-:S13]  /*2110*/  PLOP3.LUT P2, PT, PT, PT, UP0, 0x80, 0x0 ;  /* 0x000000000000781c */ /* 0x000fda0003f4f008 */
[----:B------:R-:W-:Y:S05]  /*2120*/  @!P2 BRA `(.L_x_21) ;  /* 0x000000000004a947 */ /* 0x000fea0003800000 */
[----:B------:R-:W-:Y:S01]  /*2130*/  BPT.TRAP 0x1 ;  /* 0x000000040000795c */ /* 0x000fe20000300000 */
.L_x_21:
[----:B------:R-:W-:Y:S01]  /*2140*/  ULEA UR6, UR5, UR12, 0x3 ;  /* 0x0000000c05067291 */ /* 0x000fe2000f8e183f */
[----:B------:R-:W-:-:S05]  /*2150*/  IMAD.U32 R0, RZ, RZ, UR4 ;  /* 0x00000004ff007e24 */ /* 0x000fca000f8e00ff */
[----:B------:R-:W-:-:S04]  /*2160*/  SHF.L.U32 R0, R0, 0x1f, RZ ;  /* 0x0000001f00007819 */ /* 0x000fc800000006ff */
[----:B------:R0:W1:Y:S01]  /*2170*/  SYNCS.PHASECHK.TRANS64.TRYWAIT P1, [UR6], R0 ;  /* 0x00000000ff0075a7 */ /* 0x0000620008020146 */
[----:B------:R-:W-:Y:S05]  /*2180*/  @!P2 BRA `(.L_x_22) ;  /* 0x000000000004a947 */ /* 0x000fea0003800000 */
[----:B------:R-:W-:Y:S01]  /*2190*/  BPT.TRAP 0x1 ;  /* 0x000000040000795c */ /* 0x000fe20000300000 */
.L_x_22:
[----:B-1----:R-:W-:Y:S05]  /*21a0*/  @P1 BRA `(.L_x_23) ;  /* 0x0000000000081947 */ /* 0x002fea0003800000 */
[----:B------:R-:W1:Y:S02]  /*21b0*/  SYNCS.PHASECHK.TRANS64.TRYWAIT P1, [UR6], R0 ;  /* 0x00000000ff0075a7 */ /* 0x000e640008020146 */
[----:B-1----:R-:W-:Y:S05]  /*21c0*/  @!P1 BRA `(.L_x_24) ;  /* 0x000000e000149947 */ /* 0x002fea0003800000 */
.L_x_23:
[----:B------:R-:W-:Y:S01]  /*21d0*/  UIADD3 UR6, UR12, 0x180, URZ ;  /* 0x000001800c067890 */ /* 0x000fe2000fffe03f */
[----:B------:R-:W-:Y:S01]  /*21e0*/  WARPGROUP.ARRIVE ;  /* 0x00000000000079c5 */ /* 0x000fe20000000000 */
[----:B------:R-:W-:Y:S01]  /*21f0*/  UIADD3 UR7, UR12, 0x5180, URZ ;  /* 0x000051800c077890 */ /* 0x000fe2000fffe03f */
[----:B------:R2:W-:Y:S01]  /*2200*/  STL [R1+0x74], RZ ;  /* 0x000074ff01007387 */ /* 0x0005e20000100800 */
[----:B------:R-:W-:Y:S01]  /*2210*/  USHF.R.U32.HI UR6, URZ, 0x4, UR6 ;  /* 0x000000043f067899 */ /* 0x000fe20008011606 */
[----:B01----:R-:W-:Y:S01]  /*2220*/  IMAD.MOV.U32 R0, RZ, RZ, RZ ;  /* 0x000000ffff007224 */ /* 0x003fe200078e00ff */
[----:B------:R-:W-:Y:S01]  /*2230*/  USHF.R.U32.HI UR7, URZ, 0x4, UR7 ;  /* 0x000000043f077899 */ /* 0x000fe20008011607 */
[----:B------:R2:W-:Y:S01]  /*2240*/  STL [R1+0x70], RZ ;  /* 0x000070ff01007387 */ /* 0x0005e20000100800 */
[----:B------:R-:W-:Y:S01]  /*2250*/  ULOP3.LUT UR6, UR6, 0x3fff, URZ, 0xc0, !UPT ;  /* 0x00003fff06067892 */ /* 0x000fe2000f8ec03f */
[----:B------:R-:W-:Y:S01]  /*2260*/  CS2R R2, SRZ ;  /* 0x0000000000027805 */ /* 0x000fe2000001ff00 */
[----:B------:R-:W-:Y:S01]  /*2270*/  ULOP3.LUT UR7, UR7, 0x3fff, URZ, 0xc0, !UPT ;  /* 0x00003fff07077892 */ /* 0x000fe2000f8ec03f */
[----:B------:R2:W-:Y:S01]  /*2280*/  STL [R1+0x6c], RZ ;  /* 0x00006cff01007387 */ /* 0x0005e20000100800 */
[----:B------:R-:W-:Y:S01]  /*2290*/  ULOP3.LUT UR6, UR6, 0x10000, URZ, 0xfc, !UPT ;  /* 0x0001000006067892 */ /* 0x000fe2000f8efc3f */
[----:B------:R-:W-:Y:S01]  /*22a0*/  CS2R R4, SRZ ;  /* 0x0000000000047805 */ /* 0x000fe2000001ff00 */
[----:B------:R-:W-:Y:S01]  /*22b0*/  ULOP3.LUT UR7, UR7, 0x10000, URZ, 0xfc, !UPT ;  /* 0x0001000007077892 */ /* 0x000fe2000f8efc3f */
[----:B------:R2:W-:Y:S01]  /*22c0*/  STL [R1+0x68], RZ ;  /* 0x000068ff01007387 */ /* 0x0005e20000100800 */
[----:B------:R-:W-:Y:S01]  /*22d0*/  ULEA UR8, UR5, UR6, 0x8 ;  /* 0x0000000605087291 */ /* 0x000fe2000f8e403f */
[----:B------:R-:W-:Y:S01]  /*22e0*/  CS2R R6, SRZ ;  /* 0x0000000000067805 */ /* 0x000fe2000001ff00 */
[----:B------:R-:W-:Y:S01]  /*22f0*/  ULEA UR10, UR5, UR7, 0xa ;  /* 0x00000007050a7291 */ /* 0x000fe2000f8e503f */
[----:B------:R2:W-:Y:S01]  /*2300*/  STL [R1+0x64], RZ ;  /* 0x000064ff01007387 */ /* 0x0005e20000100800 */
[----:B------:R-:W-:Y:S01]  /*2310*/  UMOV UR9, 0x80000020 ;  /* 0x8000002000097882 */ /* 0x000fe20000000000 */
[----:B------:R-:W-:Y:S01]  /*2320*/  UMOV UR11, 0x80000020 ;  /* 0x80000020000b7882 */ /* 0x000fe20000000000 */
[----:B------:R-:W-:Y:S01]  /*2330*/  ULDC UR7, c[0x0][0x50c] ;  /* 0x0001430000077ab9 */ /* 0x000fe20000000800 */
[----:B------:R2:W-:Y:S01]  /*2340*/  STL [R1+0x60], RZ ;  /* 0x000060ff01007387 */ /* 0x0005e20000100800 */
[----:B------:R-:W-:Y:S01]  /*2350*/  UISETP.NE.AND UP0, UPT, UR7, 0x2, UPT ;  /* 0x000000020700788c */ /* 0x000fe2000bf05270 */
[----:B------:R-:W-:Y:S01]  /*2360*/  CS2R R8, SRZ ;  /* 0x0000000000087805 */ /* 0x000fe2000001ff00 */
[----:B------:R-:W-:Y:S01]  /*2370*/  UMOV UR6, 0x2 ;  /* 0x0000000200067882 */ /* 0x000fe20000000000 */
[----:B------:R-:W-:Y:S01]  /*2380*/  QGMMA.64x256x32.F32.E4M3.E4M3 R24, gdesc[UR8], RZ, !UPT ;  /* 0x03e00000081879f3 */ /* 0x000fe2000c7008ff */
[----:B------:R2:W-:Y:S01]  /*2390*/  STL [R1+0x5c], RZ ;  /* 0x00005cff01007387 */ /* 0x0005e20000100800 */
[----:B------:R-:W-:Y:S01]  /*23a0*/  USEL UR7, URZ, 0x1, UP0 ;  /* 0x000000013f077887 */ /* 0x000fe20008000000 */
[----:B------:R-:W-:Y:S01]  /*23b0*/  CS2R R10, SRZ ;  /* 0x00000000000a7805 */ /* 0x000fe2000001ff00 */
[----:B------:R-:W-:Y:S01]  /*23c0*/  UIADD3 UR8, UR8, 0x2, URZ ;  /* 0x0000000208087890 */ /* 0x000fe2000fffe03f */
[----:B------:R2:W-:Y:S01]  /*23d0*/  STL [R1+0x58], RZ ;  /* 0x000058ff01007387 */ /* 0x0005e20000100800 */
[----:B------:R-:W-:Y:S01]  /*23e0*/  UIADD3 UR10, UR10, 0x2, URZ ;  /* 0x000000020a0a7890 */ /* 0x000fe2000fffe03f */
[----:B------:R-:W-:-:S02]  /*23f0*/  CS2R R12, SRZ ;  /* 0x00000000000c7805 */ /* 0x000fc4000001ff00 */
[----:B------:R-:W-:Y:S01]  /*2400*/  ISETP.NE.AND P1, PT, RZ, UR7, PT ;  /* 0x00000007ff007c0c */ /* 0x000fe2000bf25270 */
[----:B------:R2:W-:Y:S01]  /*2410*/  STL [R1+0x54], RZ ;  /* 0x000054ff01007387 */ /* 0x0005e20000100800 */
[----:B------:R-:W-:Y:S01]  /*2420*/  UMOV UR9, 0x80000020 ;  /* 0x8000002000097882 */ /* 0x000fe20000000000 */
[----:B------:R-:W-:Y:S01]  /*2430*/  UMOV UR11, 0x80000020 ;  /* 0x80000020000b7882 */ /* 0x000fe20000000000 */
        /* <DEDUP_REMOVED lines=55> */
[----:B------:R-:W-:Y:S01]  /*27b0*/  CS2R R224, SRZ ;  /* 0x0000000000e07805 */ /* 0x000fe2000001ff00 */
[----:B------:R-:W-:Y:S01]  /*27c0*/  IMAD.MOV.U32 R226, RZ, RZ, RZ ;  /* 0x000000ffffe27224 */ /* 0x000fe200078e00ff */
[----:B------:R2:W-:Y:S04]  /*27d0*/  STL [R1+0x18], RZ ;  /* 0x000018ff01007387 */ /* 0x0005e80000100800 */
[----:B------:R2:W-:Y:S04]  /*27e0*/  STL [R1+0x14], RZ ;  /* 0x000014ff01007387 */ /* 0x0005e80000100800 */
[----:B------:R2:W-:Y:S04]  /*27f0*/  STL [R1+0x10], RZ ;  /* 0x000010ff01007387 */ /* 0x0005e80000100800 */
[----:B------:R2:W-:Y:S04]  /*2800*/  STL [R1+0xc], RZ ;  /* 0x00000cff01007387 */ /* 0x0005e80000100800 */
[----:B------:R2:W-:Y:S04]  /*2810*/  STL [R1+0x8], RZ ;  /* 0x000008ff01007387 */ /* 0x0005e80000100800 */
[----:B------:R2:W-:Y:S04]  /*2820*/  STL [R1+0x4], RZ ;  /* 0x000004ff01007387 */ /* 0x0005e80000100800 */
[----:B------:R2:W-:Y:S01]  /*2830*/  STL [R1], RZ ;  /* 0x000000ff01007387 */ /* 0x0005e20000100800 */
[----:B------:R-:W-:Y:S01]  /*2840*/  QGMMA.64x256x32.F32.E4M3.E4M3 R24, gdesc[UR8], R24, gsb0 ;  /* 0x03e00000081879f3 */ /* 0x000fe20008000818 */
[----:B------:R-:W-:Y:S05]  /*2850*/  @!P1 BRA `(.L_x_25) ;  /* 0x0000000800809947 */ /* 0x000fea0003800000 */
[----:B------:R-:W-:Y:S02]  /*2860*/  WARPGROUP.DEPBAR.LE gsb0, 0x0 ;  /* 0x00008000000079c5 */ /* 0x000fe40000010000 */
[----:B------:R-:W-:-:S01]  /*2870*/  FADD R227, RZ, R122 ;  /* 0x0000007affe37221 */ /* 0x000fc20000000000 */
[----:B------:R-:W-:Y:S01]  /*2880*/  FADD R226, RZ, R24 ;  /* 0x00000018ffe27221 */ /* 0x000fe20000000000 */
[----:B------:R-:W-:-:S01]  /*2890*/  FADD R225, RZ, R25 ;  /* 0x00000019ffe17221 */ /* 0x000fc20000000000 */
[----:B------:R-:W-:Y:S01]  /*28a0*/  FADD R224, RZ, R26 ;  /* 0x0000001affe07221 */ /* 0x000fe20000000000 */
[----:B------:R-:W-:-:S01]  /*28b0*/  FADD R223, RZ, R27 ;  /* 0x0000001bffdf7221 */ /* 0x000fc20000000000 */
[----:B------:R0:W-:Y:S01]  /*28c0*/  STL [R1], R227 ;  /* 0x000000e301007387 */ /* 0x0001e20000100800 */
[----:B------:R-:W-:-:S01]  /*28d0*/  FADD R222, RZ, R28 ;  /* 0x0000001cffde7221 */ /* 0x000fc20000000000 */
[----:B------:R-:W-:Y:S01]  /*28e0*/  FADD R221, RZ, R29 ;  /* 0x0000001dffdd7221 */ /* 0x000fe20000000000 */
[----:B------:R-:W-:-:S01]  /*28f0*/  FADD R220, RZ, R30 ;  /* 0x0000001effdc7221 */ /* 0x000fc20000000000 */
[----:B------:R-:W-:Y:S01]  /*2900*/  FADD R219, RZ, R31 ;  /* 0x0000001fffdb7221 */ /* 0x000fe20000000000 */
[----:B------:R-:W-:-:S01]  /*2910*/  FADD R218, RZ, R32 ;  /* 0x00000020ffda7221 */ /* 0x000fc20000000000 */
[----:B------:R-:W-:Y:S01]  /*2920*/  FADD R217, RZ, R33 ;  /* 0x00000021ffd97221 */ /* 0x000fe20000000000 */
[----:B------:R-:W-:-:S01]  /*2930*/  FADD R216, RZ, R34 ;  /* 0x00000022ffd87221 */ /* 0x000fc20000000000 */
[----:B------:R-:W-:Y:S01]  /*2940*/  FADD R215, RZ, R35 ;  /* 0x00000023ffd77221 */ /* 0x000fe20000000000 */
[----:B------:R-:W-:-:S01]  /*2950*/  FADD R214, RZ, R36 ;  /* 0x00000024ffd67221 */ /* 0x000fc20000000000 */
[----:B0-----:R-:W-:Y:S01]  /*2960*/  FADD R227, RZ, R123 ;  /* 0x0000007bffe37221 */ /* 0x001fe20000000000 */
[----:B------:R-:W-:-:S01]  /*2970*/  FADD R213, RZ, R37 ;  /* 0x00000025ffd57221 */ /* 0x000fc20000000000 */
[----:B------:R-:W-:Y:S01]  /*2980*/  FADD R212, RZ, R38 ;  /* 0x00000026ffd47221 */ /* 0x000fe20000000000 */
[----:B------:R-:W-:-:S01]  /*2990*/  FADD R211, RZ, R39 ;  /* 0x00000027ffd37221 */ /* 0x000fc20000000000 */
[----:B------:R-:W-:Y:S01]  /*29a0*/  FADD R210, RZ, R40 ;  /* 0x00000028ffd27221 */ /* 0x000fe20000000000 */
[----:B------:R0:W-:Y:S01]  /*29b0*/  STL [R1+0x4], R227 ;  /* 0x000004e301007387 */ /* 0x0001e20000100800 */
        /* <DEDUP_REMOVED lines=93> */
[----:B------:R-:W-:Y:S01]  /*2f90*/  UMOV UR6, URZ ;  /* 0x0000003f00067c82 */ /* 0x000fe20008000000 */
[----:B0-----:R-:W-:-:S05]  /*2fa0*/  FADD R227, RZ, R130 ;  /* 0x00000082ffe37221 */ /* 0x001fca0000000000 */
[----:B------:R0:W-:Y:S02]  /*2fb0*/  STL [R1+0x20], R227 ;  /* 0x000020e301007387 */ /* 0x0001e40000100800 */
        /* <DEDUP_REMOVED lines=42> */
.L_x_25:
[----:B------:R-:W-:-:S04]  /*3260*/  UIADD3 UR19, UR5, 0x1, URZ ;  /* 0x0000000105137890 */ /* 0x000fc8000fffe03f */
[----:B------:R-:W-:-:S04]  /*3270*/  UISETP.NE.AND UP0, UPT, UR19, 0x5, UPT ;  /* 0x000000051300788c */ /* 0x000fc8000bf05270 */
[----:B------:R-:W-:Y:S02]  /*3280*/  USEL UR8, URZ, 0x1, UP0 ;  /* 0x000000013f087887 */ /* 0x000fe40008000000 */
[----:B------:R-:W-:Y:S02]  /*3290*/  USEL UR19, UR19, URZ, UP0 ;  /* 0x0000003f13137287 */ /* 0x000fe40008000000 */
[----:B------:R-:W-:-:S06]  /*32a0*/  ULOP3.LUT UR8, UR4, UR8, URZ, 0x3c, !UPT ;  /* 0x0000000804087292 */ /* 0x000fcc000f8e3c3f */
[----:B0-----:R-:W-:Y:S01]  /*32b0*/  IMAD.U32 R227, RZ, RZ, UR8 ;  /* 0x00000008ffe37e24 */ /* 0x001fe2000f8e00ff */
[----:B------:R-:W-:-:S06]  /*32c0*/  UMOV UR8, 0x1 ;  /* 0x0000000100087882 */ /* 0x000fcc0000000000 */
.L_x_20:
[----:B------:R-:W-:-:S06]  /*32d0*/  UISETP.GE.AND UP0, UPT, UR16, 0x1, UPT ;  /* 0x000000011000788c */ /* 0x000fcc000bf06270 */
[----:B------:R-:W-:-:S13]  /*32e0*/  PLOP3.LUT P1, PT, PT, PT, UP0, 0x80, 0x0 ;  /* 0x000000000000781c */ /* 0x000fda0003f2f008 */
[----:B------:R-:W-:Y:S05]  /*32f0*/  @!P1 BRA `(.L_x_26) ;  /* 0x0000001000949947 */ /* 0x000fea0003800000 */
[----:B------:R-:W-:Y:S01]  /*3300*/  IMAD.U32 R228, RZ, RZ, UR16 ;  /* 0x00000010ffe47e24 */ /* 0x000fe2000f8e00ff */
[----:B------:R-:W-:Y:S01]  /*3310*/  UMOV UR26, UR5 ;  /* 0x00000005001a7c82 */ /* 0x000fe20008000000 */
[----:B------:R-:W-:-:S05]  /*3320*/  ULDC UR32, c[0x0][0x50c] ;  /* 0x0001430000207ab9 */ /* 0x000fca0000000800 */
.L_x_34:
[----:B------:R-:W-:-:S06]  /*3330*/  UISETP.NE.AND UP0, UPT, UR27, 0x3, UPT ;  /* 0x000000031b00788c */ /* 0x000fcc000bf05270 */
[----:B------:R-:W-:-:S13]  /*3340*/  PLOP3.LUT P2, PT, PT, PT, UP0, 0x80, 0x0 ;  /* 0x000000000000781c */ /* 0x000fda0003f4f008 */
[----:B01---5:R-:W-:Y:S05]  /*3350*/  @!P2 BRA `(.L_x_27) ;  /* 0x000000000004a947 */ /* 0x023fea0003800000 */
[----:B------:R-:W-:Y:S01]  /*3360*/  BPT.TRAP 0x1 ;  /* 0x000000040000795c */ /* 0x000fe20000300000 */
.L_x_27:
[----:B------:R-:W-:Y:S01]  /*3370*/  ULEA UR9, UR19, UR12, 0x3 ;  /* 0x0000000c13097291 */ /* 0x000fe2000f8e183f */
[----:B------:R-:W-:-:S08]  /*3380*/  SHF.L.U32 R229, R227, 0x1f, RZ ;  /* 0x0000001fe3e57819 */ /* 0x000fd000000006ff */
[----:B------:R0:W1:Y:S01]  /*3390*/  SYNCS.PHASECHK.TRANS64.TRYWAIT P1, [UR9], R229 ;  /* 0x000000e5ff0075a7 */ /* 0x0000620008020149 */
[----:B------:R-:W-:Y:S05]  /*33a0*/  @!P2 BRA `(.L_x_28) ;  /* 0x000000000004a947 */ /* 0x000fea0003800000 */
[----:B------:R-:W-:Y:S01]  /*33b0*/  BPT.TRAP 0x1 ;  /* 0x000000040000795c */ /* 0x000fe20000300000 */
.L_x_28:
[----:B-1----:R-:W-:Y:S05]  /*33c0*/  @P1 BRA `(.L_x_29) ;  /* 0x0000000000081947 */ /* 0x002fea0003800000 */
[----:B------:R-:W1:Y:S02]  /*33d0*/  SYNCS.PHASECHK.TRANS64.TRYWAIT P1, [UR9], R229 ;  /* 0x000000e5ff0075a7 */ /* 0x000e640008020149 */
[----:B-1----:R-:W-:Y:S05]  /*33e0*/  @!P1 BRA `(.L_x_30) ;  /* 0x000000cc00a49947 */ /* 0x002fea0003800000 */
.L_x_29:
[----:B------:R-:W-:Y:S01]  /*33f0*/  UIADD3 UR9, UR12, 0x180, URZ ;  /* 0x000001800c097890 */ /* 0x000fe2000fffe03f */
[----:B------:R-:W-:Y:S01]  /*3400*/  WARPGROUP.ARRIVE ;  /* 0x00000000000079c5 */ /* 0x000fe20000000000 */
[----:B------:R-:W-:Y:S02]  /*3410*/  UIADD3 UR10, UR12, 0x5180, URZ ;  /* 0x000051800c0a7890 */ /* 0x000fe4000fffe03f */
[----:B------:R-:W-:Y:S02]  /*3420*/  UISETP.NE.AND UP0, UPT, UR7, URZ, UPT ;  /* 0x0000003f0700728c */ /* 0x000fe4000bf05270 */
[----:B------:R-:W-:Y:S02]  /*3430*/  USHF.R.U32.HI UR9, URZ, 0x4, UR9 ;  /* 0x000000043f097899 */ /* 0x000fe40008011609 */
[----:B------:R-:W-:Y:S02]  /*3440*/  USHF.R.U32.HI UR10, URZ, 0x4, UR10 ;  /* 0x000000043f0a7899 */ /* 0x000fe4000801160a */
[----:B------:R-:W-:-:S02]  /*3450*/  USEL UR8, UR8, URZ, !UP0 ;  /* 0x0000003f08087287 */ /* 0x000fc4000c000000 */
[----:B------:R-:W-:Y:S02]  /*3460*/  ULOP3.LUT UR9, UR9, 0x3fff, URZ, 0xc0, !UPT ;  /* 0x00003fff09097892 */ /* 0x000fe4000f8ec03f */
[----:B------:R-:W-:Y:S02]  /*3470*/  ULOP3.LUT UR10, UR10, 0x3fff, URZ, 0xc0, !UPT ;  /* 0x00003fff0a0a7892 */ /* 0x000fe4000f8ec03f */
[----:B------:R-:W-:Y:S02]  /*3480*/  UISETP.NE.U32.AND UP0, UPT, UR8, URZ, UPT ;  /* 0x0000003f0800728c */ /* 0x000fe4000bf05070 */
[----:B------:R-:W-:Y:S02]  /*3490*/  ULOP3.LUT UR8, UR9, 0x10000, URZ, 0xfc, !UPT ;  /* 0x0001000009087892 */ /* 0x000fe4000f8efc3f */
[----:B------:R-:W-:Y:S02]  /*34a0*/  ULOP3.LUT UR10, UR10, 0x10000, URZ, 0xfc, !UPT ;  /* 0x000100000a0a7892 */ /* 0x000fe4000f8efc3f */
[----:B------:R-:W-:-:S02]  /*34b0*/  ULEA UR8, UR19, UR8, 0x8 ;  /* 0x0000000813087291 */ /* 0x000fc4000f8e403f */
[----:B------:R-:W-:Y:S01]  /*34c0*/  ULEA UR10, UR19, UR10, 0xa ;  /* 0x0000000a130a7291 */ /* 0x000fe2000f8e503f */
[----:B------:R-:W-:Y:S01]  /*34d0*/  UMOV UR9, 0x80000020 ;  /* 0x8000002000097882 */ /* 0x000fe20000000000 */
[----:B------:R-:W-:Y:S01]  /*34e0*/  UMOV UR11, 0x80000020 ;  /* 0x80000020000b7882 */ /* 0x000fe20000000000 */
[----:B------:R-:W-:-:S06]  /*34f0*/  UIADD3 UR6, UR6, 0x2, URZ ;  /* 0x0000000206067890 */ /* 0x000fcc000fffe03f */
[----:B------:R-:W-:Y:S01]  /*3500*/  QGMMA.64x256x32.F32.E4M3.E4M3 R24, gdesc[UR8], R24, UP0 ;  /* 0x03e00000081879f3 */ /* 0x000fe2000bf00818 */
[----:B------:R-:W-:Y:S02]  /*3510*/  UIADD3 UR8, UR8, 0x2, URZ ;  /* 0x0000000208087890 */ /* 0x000fe4000fffe03f */
[----:B------:R-:W-:Y:S01]  /*3520*/  UIADD3 UR10, UR10, 0x2, URZ ;  /* 0x000000020a0a7890 */ /* 0x000fe2000fffe03f */
[----:B------:R-:W-:Y:S01]  /*3530*/  UMOV UR9, 0x80000020 ;  /* 0x8000002000097882 */ /* 0x000fe20000000000 */
[----:B------:R-:W-:Y:S01]  /*3540*/  UMOV UR11, 0x80000020 ;  /* 0x80000020000b7882 */ /* 0x000fe20000000000 */
[----:B------:R-:W-:-:S04]  /*3550*/  UISETP.NE.AND UP0, UPT, UR6, UR32, UPT ;  /* 0x000000200600728c */ /* 0x000fc8000bf05270 */
[----:B------:R-:W-:-:S06]  /*3560*/  USEL UR7, URZ, 0x1, UP0 ;  /* 0x000000013f077887 */ /* 0x000fcc0008000000 */
[----:B------:R-:W-:-:S12]  /*3570*/  ISETP.NE.AND P1, PT, RZ, UR7, PT ;  /* 0x00000007ff007c0c */ /* 0x000fd8000bf25270 */
[----:B------:R-:W-:Y:S03]  /*3580*/  QGMMA.64x256x32.F32.E4M3.E4M3 R24, gdesc[UR8], R24, gsb0 ;  /* 0x03e00000081879f3 */ /* 0x000fe60008000818 */
[----:B------:R-:W-:Y:S02]  /*3590*/  WARPGROUP.DEPBAR.LE gsb0, 0x1 ;  /* 0x00008000000079c5 */ /* 0x000fe40000010100 */
[----:B------:R-:W-:Y:S05]  /*35a0*/  @!P1 BRA `(.L_x_31) ;  /* 0x0000000c00809947 */ /* 0x000fea0003800000 */
[----:B------:R-:W-:Y:S02]  /*35b0*/  WARPGROUP.DEPBAR.LE gsb0, 0x0 ;  /* 0x00008000000079c5 */ /* 0x000fe40000010000 */
[----:B------:R-:W-:-:S01]  /*35c0*/  FADD R226, R24, R226 ;  /* 0x000000e218e27221 */ /* 0x000fc20000000000 */
[----:B------:R-:W-:Y:S01]  /*35d0*/  FADD R225, R25, R225 ;  /* 0x000000e119e17221 */ /* 0x000fe20000000000 */
[----:B------:R1:W-:Y:S01]  /*35e0*/  STL [R1+0xa0], R227 ;  /* 0x0000a0e301007387 */ /* 0x0003e20000100800 */
[----:B------:R-:W-:-:S01]  /*35f0*/  FADD R224, R26, R224 ;  /* 0x000000e01ae07221 */ /* 0x000fc20000000000 */
[----:B------:R-:W-:Y:S01]  /*3600*/  FADD R223, R27, R223 ;  /* 0x000000df1bdf7221 */ /* 0x000fe20000000000 */
[----:B------:R-:W-:-:S01]  /*3610*/  FADD R222, R28, R222 ;  /* 0x000000de1cde7221 */ /* 0x000fc20000000000 */
[----:B------:R-:W-:Y:S01]  /*3620*/  FADD R221, R29, R221 ;  /* 0x000000dd1ddd7221 */ /* 0x000fe20000000000 */
[----:B-1----:R-:W3:Y:S04]  /*3630*/  LDL.LU R227, [R1+0x30] ;  /* 0x0000300001e37983 */ /* 0x002ee80000300800 */
[----:B------:R1:W-:Y:S01]  /*3640*/  STL [R1+0xa4], R226 ;  /* 0x0000a4e201007387 */ /* 0x0003e20000100800 */
[----:B------:R-:W-:-:S01]  /*3650*/  FADD R220, R30, R220 ;  /* 0x000000dc1edc7221 */ /* 0x000fc20000000000 */
[----:B------:R-:W-:-:S02]  /*3660*/  FADD R219, R31, R219 ;  /* 0x000000db1fdb7221 */ /* 0x000fc40000000000 */
[----:B-1----:R-:W4:Y:S04]  /*3670*/  LDL.LU R226, [R1+0x2c] ;  /* 0x00002c0001e27983 */ /* 0x002f280000300800 */
[----:B------:R1:W-:Y:S01]  /*3680*/  STL [R1+0xa8], R225 ;  /* 0x0000a8e101007387 */ /* 0x0003e20000100800 */
[----:B------:R-:W-:-:S03]  /*3690*/  FADD R218, R32, R218 ;  /* 0x000000da20da7221 */ /* 0x000fc60000000000 */
[----:B-1----:R-:W2:Y:S04]  /*36a0*/  LDL.LU R225, [R1+0x28] ;  /* 0x0000280001e17983 */ /* 0x002ea80000300800 */
        /* <DEDUP_REMOVED lines=9> */
[----:B------:R1:W-:Y:S04]  /*3740*/  STL [R1+0xb8], R221 ;  /* 0x0000b8dd01007387 */ /* 0x0003e80000100800 */
        /* <DEDUP_REMOVED lines=12> */
[----:B-1----:R-:W2:Y:S01]  /*3810*/  LDL.LU R215, [R1] ;  /* 0x0000000001d77983 */ /* 0x002ea20000300800 */
[----:B------:R-:W-:-:S01]  /*3820*/  FADD R214, R36, R214 ;  /* 0x000000d624d67221 */ /* 0x000fc20000000000 */
[----:B------:R-:W-:Y:S01]  /*3830*/  FADD R213, R37, R213 ;  /* 0x000000d525d57221 */ /* 0x000fe20000000000 */
[----:B------:R-:W-:-:S01]  /*3840*/  FADD R212, R38, R212 ;  /* 0x000000d426d47221 */ /* 0x000fc20000000000 */
[----:B------:R-:W-:Y:S01]  /*3850*/  FADD R211, R39, R211 ;  /* 0x000000d327d37221 */ /* 0x000fe20000000000 */
[----:B------:R-:W-:-:S01]  /*3860*/  FADD R210, R40, R210 ;  /* 0x000000d228d27221 */ /* 0x000fc20000000000 */
[----:B------:R-:W-:Y:S01]  /*3870*/  STL [R1+0xd4], R214 ;  /* 0x0000d4d601007387 */ /* 0x000fe20000100800 */
        /* <DEDUP_REMOVED lines=11> */
[----:B------:R1:W-:Y:S01]  /*3930*/  STL [R1+0xe0], R211 ;  /* 0x0000e0d301007387 */ /* 0x0003e20000100800 */
[----:B------:R-:W-:-:S01]  /*3940*/  FADD R200, R50, R200 ;  /* 0x000000c832c87221 */ /* 0x000fc20000000000 */
[----:B------:R-:W-:Y:S01]  /*3950*/  FADD R199, R51, R199 ;  /* 0x000000c733c77221 */ /* 0x000fe20000000000 */
        /* <DEDUP_REMOVED lines=69> */
[----:B-----5:R-:W-:Y:S01]  /*3db0*/  FADD R0, R121, R0 ;  /* 0x0000000079007221 */ /* 0x020fe20000000000 */
[----:B---3--:R-:W-:-:S01]  /*3dc0*/  FADD R227, R134, R227 ;  /* 0x000000e386e37221 */ /* 0x008fc20000000000 */
[----:B----4-:R-:W-:Y:S01]  /*3dd0*/  FADD R226, R133, R226 ;  /* 0x000000e285e27221 */ /* 0x010fe20000000000 */
[----:B--2---:R-:W-:-:S01]  /*3de0*/  FADD R225, R132, R225 ;  /* 0x000000e184e17221 */ /* 0x004fc20000000000 */
        /* <DEDUP_REMOVED lines=9> */
[----:B------:R-:W-:-:S05]  /*3e80*/  FADD R215, R122, R215 ;  /* 0x000000d77ad77221 */ /* 0x000fca0000000000 */
[----:B------:R2:W-:Y:S04]  /*3e90*/  STL [R1], R215 ;  /* 0x000000d701007387 */ /* 0x0005e80000100800 */
[----:B------:R3:W-:Y:S04]  /*3ea0*/  STL [R1+0x4], R216 ;  /* 0x000004d801007387 */ /* 0x0007e80000100800 */
        /* <DEDUP_REMOVED lines=8> */
[----:B-1----:R-:W4:Y:S04]  /*3f30*/  LDL.LU R211, [R1+0x34] ;  /* 0x0000340001d37983 */ /* 0x002f280000300800 */
[----:B------:R1:W-:Y:S04]  /*3f40*/  STL [R1+0x28], R225 ;  /* 0x000028e101007387 */ /* 0x0003e80000100800 */
[----:B------:R-:W4:Y:S04]  /*3f50*/  LDL.LU R212, [R1+0x38] ;  /* 0x0000380001d47983 */ /* 0x000f280000300800 */
[----:B------:R1:W-:Y:S04]  /*3f60*/  STL [R1+0x2c], R226 ;  /* 0x00002ce201007387 */ /* 0x0003e80000100800 */
[----:B------:R-:W4:Y:S04]  /*3f70*/  LDL.LU R213, [R1+0x3c] ;  /* 0x00003c0001d57983 */ /* 0x000f280000300800 */
[----:B------:R1:W-:Y:S04]  /*3f80*/  STL [R1+0x30], R227 ;  /* 0x000030e301007387 */ /* 0x0003e80000100800 */
[----:B------:R-:W4:Y:S04]  /*3f90*/  LDL.LU R214, [R1+0x40] ;  /* 0x0000400001d67983 */ /* 0x000f280000300800 */
[----:B--2---:R-:W2:Y:S04]  /*3fa0*/  LDL.LU R215, [R1+0x44] ;  /* 0x0000440001d77983 */ /* 0x004ea80000300800 */
[----:B---3--:R-:W3:Y:S04]  /*3fb0*/  LDL.LU R216, [R1+0x48] ;  /* 0x0000480001d87983 */ /* 0x008ee80000300800 */
[----:B----4-:R-:W4:Y:S04]  /*3fc0*/  LDL.LU R217, [R1+0x4c] ;  /* 0x00004c0001d97983 */ /* 0x010f280000300800 */
[----:B0-----:R-:W4:Y:S04]  /*3fd0*/  LDL.LU R218, [R1+0x50] ;  /* 0x0000500001da7983 */ /* 0x001f280000300800 */
[----:B------:R-:W4:Y:S04]  /*3fe0*/  LDL.LU R219, [R1+0x54] ;  /* 0x0000540001db7983 */ /* 0x000f280000300800 */
[----:B------:R-:W4:Y:S04]  /*3ff0*/  LDL.LU R220, [R1+0x58] ;  /* 0x0000580001dc7983 */ /* 0x000f280000300800 */
[----:B------:R-:W4:Y:S04]  /*4000*/  LDL.LU R221, [R1+0x5c] ;  /* 0x00005c0001dd7983 */ /* 0x000f280000300800 */
[----:B------:R-:W4:Y:S04]  /*4010*/  LDL.LU R222, [R1+0x60] ;  /* 0x0000600001de7983 */ /* 0x000f280000300800 */
[----:B------:R-:W4:Y:S04]  /*4020*/  LDL.LU R223, [R1+0x64] ;  /* 0x0000640001df7983 */ /* 0x000f280000300800 */
[----:B------:R-:W4:Y:S04]  /*4030*/  LDL.LU R224, [R1+0x68] ;  /* 0x0000680001e07983 */ /* 0x000f280000300800 */
[----:B-1----:R-:W4:Y:S04]  /*4040*/  LDL.LU R225, [R1+0x6c] ;  /* 0x00006c0001e17983 */ /* 0x002f280000300800 */
[----:B------:R-:W4:Y:S04]  /*4050*/  LDL.LU R226, [R1+0x70] ;  /* 0x0000700001e27983 */ /* 0x000f280000300800 */
[----:B------:R-:W4:Y:S01]  /*4060*/  LDL.LU R227, [R1+0x74] ;  /* 0x0000740001e37983 */ /* 0x000f220000300800 */
[----:B------:R-:W-:-:S05]  /*4070*/  FADD R211, R135, R211 ;  /* 0x000000d387d37221 */ /* 0x000fca0000000000 */
[----:B------:R0:W-:Y:S01]  /*4080*/  STL [R1+0x34], R211 ;  /* 0x000034d301007387 */ /* 0x0001e20000100800 */
[----:B------:R-:W-:-:S03]  /*4090*/  FADD R212, R136, R212 ;  /* 0x000000d488d47221 */ /* 0x000fc60000000000 */
[----:B0-----:R1:W5:Y:S01]  /*40a0*/  LDL.LU R211, [R1+0xe0] ;  /* 0x0000e00001d37983 */ /* 0x0013620000300800 */
[----:B------:R-:W-:-:S03]  /*40b0*/  FADD R213, R137, R213 ;  /* 0x000000d589d57221 */ /* 0x000fc60000000000 */
[----:B------:R0:W-:Y:S01]  /*40c0*/  STL [R1+0x38], R212 ;  /* 0x000038d401007387 */ /* 0x0001e20000100800 */
[----:B------:R-:W-:-:S01]  /*40d0*/  FADD R214, R138, R214 ;  /* 0x000000d68ad67221 */ /* 0x000fc20000000000 */
[----:B--2---:R-:W-:Y:S02]  /*40e0*/  FADD R215, R139, R215 ;  /* 0x000000d78bd77221 */ /* 0x004fe40000000000 */
[----:B0-----:R1:W5:Y:S01]  /*40f0*/  LDL.LU R212, [R1+0xdc] ;  /* 0x0000dc0001d47983 */ /* 0x0013620000300800 */
[----:B---3--:R-:W-:-:S03]  /*4100*/  FADD R216, R140, R216 ;  /* 0x000000d88cd87221 */ /* 0x008fc60000000000 */
[----:B------:R0:W-:Y:S01]  /*4110*/  STL [R1+0x3c], R213 ;  /* 0x00003cd501007387 */ /* 0x0001e20000100800 */
[----:B----4-:R-:W-:-:S03]  /*4120*/  FADD R217, R141, R217 ;  /* 0x000000d98dd97221 */ /* 0x010fc60000000000 */
[----:B0-----:R1:W5:Y:S01]  /*4130*/  LDL.LU R213, [R1+0xd8] ;  /* 0x0000d80001d57983 */ /* 0x0013620000300800 */
[----:B------:R-:W-:-:S03]  /*4140*/  FADD R218, R142, R218 ;  /* 0x000000da8eda7221 */ /* 0x000fc60000000000 */
[----:B------:R0:W-:Y:S01]  /*4150*/  STL [R1+0x40], R214 ;  /* 0x000040d601007387 */ /* 0x0001e20000100800 */
[----:B------:R-:W-:-:S01]  /*4160*/  FADD R219, R143, R219 ;  /* 0x000000db8fdb7221 */ /* 0x000fc20000000000 */
[----:B------:R-:W-:Y:S02]  /*4170*/  FADD R220, R144, R220 ;  /* 0x000000dc90dc7221 */ /* 0x000fe40000000000 */
[----:B0-----:R1:W5:Y:S04]  /*4180*/  LDL.LU R214, [R1+0xd4] ;  /* 0x0000d40001d67983 */ /* 0x0013680000300800 */
[----:B------:R0:W-:Y:S01]  /*4190*/  STL [R1+0x44], R215 ;  /* 0x000044d701007387 */ /* 0x0001e20000100800 */
[----:B------:R-:W-:-:S01]  /*41a0*/  FADD R221, R145, R221 ;  /* 0x000000dd91dd7221 */ /* 0x000fc20000000000 */
[----:B------:R-:W-:-:S02]  /*41b0*/  FADD R222, R146, R222 ;  /* 0x000000de92de7221 */ /* 0x000fc40000000000 */
[----:B0-----:R1:W5:Y:S04]  /*41c0*/  LDL.LU R215, [R1+0xd0] ;  /* 0x0000d00001d77983 */ /* 0x0013680000300800 */
[----:B------:R0:W-:Y:S01]  /*41d0*/  STL [R1+0x48], R216 ;  /* 0x000048d801007387 */ /* 0x0001e20000100800 */
[----:B------:R-:W-:-:S03]  /*41e0*/  FADD R223, R147, R223 ;  /* 0x000000df93df7221 */ /* 0x000fc60000000000 */
        /* <DEDUP_REMOVED lines=13> */
[----:B------:R0:W-:Y:S04]  /*42c0*/  STL [R1+0x5c], R221 ;  /* 0x00005cdd01007387 */ /* 0x0001e80000100800 */
        /* <DEDUP_REMOVED lines=12> */
[----:B0-----:R1:W5:Y:S01]  /*4390*/  LDL.LU R227, [R1+0xa0] ;  /* 0x0000a00001e37983 */ /* 0x0013620000300800 */
[----:B------:R-:W-:-:S05]  /*43a0*/  UMOV UR6, URZ ;  /* 0x0000003f00067c82 */ /* 0x000fca0008000000 */
.L_x_31:
[----:B------:R-:W-:Y:S05]  /*43b0*/  @!P2 BRA `(.L_x_32) ;  /* 0x000000000004a947 */ /* 0x000fea0003800000 */
[----:B------:R-:W-:Y:S01]  /*43c0*/  BPT.TRAP 0x1 ;  /* 0x000000040000795c */ /* 0x000fe20000300000 */
.L_x_32:
[----:B-----5:R3:W-:Y:S04]  /*43d0*/  STL [R1+0xa0], R0 ;  /* 0x0000a00001007387 */ /* 0x0207e80000100800 */
[----:B---3--:R-:W3:Y:S01]  /*43e0*/  LDL R0, [R1+0x7c] ;  /* 0x00007c0001007983 */ /* 0x008ee20000100800 */
[----:B0-----:R-:W-:-:S05]  /*43f0*/  IMAD.U32 R229, RZ, RZ, UR26 ;  /* 0x0000001affe57e24 */ /* 0x001fca000f8e00ff */
[----:B------:R-:W-:-:S05]  /*4400*/  @P0 LEA R229, R229, UR12, 0x3 ;  /* 0x0000000ce5e50c11 */ /* 0x000fca000f8e18ff */
[----:B------:R-:W-:Y:S01]  /*4410*/  @P0 VIADD R229, R229, 0x28 ;  /* 0x00000028e5e50836 */ /* 0x000fe20000000000 */
[----:B------:R-:W-:-:S06]  /*4420*/  UISETP.GT.U32.AND UP0, UPT, UR13, 0x1, UPT ;  /* 0x000000010d00788c */ /* 0x000fcc000bf04070 */
[----:B------:R-:W-:Y:S02]  /*4430*/  PLOP3.LUT P1, PT, PT, PT, UP0, 0x80, 0x0 ;  /* 0x000000000000781c */ /* 0x000fe40003f2f008 */
[----:B---3--:R-:W-:Y:S02]  /*4440*/  @P0 PRMT R229, R0, 0x654, R229 ;  /* 0x0000065400e50816 */ /* 0x008fe400000000e5 */
[----:B------:R0:W5:Y:S02]  /*4450*/  LDL.LU R0, [R1+0xa0] ;  /* 0x0000a00001007983 */ /* 0x0001640000300800 */
[----:B------:R0:W-:Y:S07]  /*4460*/  @P0 SYNCS.ARRIVE.TRANS64.RED.A1T0 RZ, [R229+URZ], RZ ;  /* 0x000000ffe5ff09a7 */ /* 0x0001ee000810043f */
[----:B------:R-:W-:Y:S05]  /*4470*/  @P1 BRA `(.L_x_33) ;  /* 0x0000000000041947 */ /* 0x000fea0003800000 */
[----:B------:R-:W-:Y:S01]  /*4480*/  BPT.TRAP 0x1 ;  /* 0x000000040000795c */ /* 0x000fe20000300000 */
.L_x_33:
[----:B------:R-:W-:Y:S01]  /*4490*/  UIADD3 UR19, UR19, 0x1, URZ ;  /* 0x0000000113137890 */ /* 0x000fe2000fffe03f */
[C---:B------:R-:W-:Y:S01]  /*44a0*/  ISETP.GT.AND P1, PT, R228.reuse, 0x1, PT ;  /* 0x00000001e400780c */ /* 0x040fe20003f24270 */
[----:B------:R-:W-:Y:S01]  /*44b0*/  UIADD3 UR26, UR26, 0x1, URZ ;  /* 0x000000011a1a7890 */ /* 0x000fe2000fffe03f */
[----:B------:R-:W-:Y:S01]  /*44c0*/  VIADD R228, R228, 0xffffffff ;  /* 0xffffffffe4e47836 */ /* 0x000fe20000000000 */
[----:B------:R-:W-:Y:S02]  /*44d0*/  UISETP.NE.AND UP0, UPT, UR19, 0x5, UPT ;  /* 0x000000051300788c */ /* 0x000fe4000bf05270 */
[----:B------:R-:W-:Y:S02]  /*44e0*/  UISETP.NE.AND UP1, UPT, UR26, 0x5, UPT ;  /* 0x000000051a00788c */ /* 0x000fe4000bf25270 */
[----:B------:R-:W-:Y:S02]  /*44f0*/  USEL UR8, URZ, 0x1, UP0 ;  /* 0x000000013f087887 */ /* 0x000fe40008000000 */
[----:B------:R-:W-:-:S02]  /*4500*/  USEL UR19, UR19, URZ, UP0 ;  /* 0x0000003f13137287 */ /* 0x000fc40008000000 */
[----:B------:R-:W-:Y:S02]  /*4510*/  USEL UR26, UR26, URZ, UP1 ;  /* 0x0000003f1a1a7287 */ /* 0x000fe40008800000 */
[----:B------:R-:W-:Y:S01]  /*4520*/  LOP3.LUT R227, R227, UR8, RZ, 0x3c, !PT ;  /* 0x00000008e3e37c12 */ /* 0x000fe2000f8e3cff */
[----:B------:R-:W-:Y:S01]  /*4530*/  UMOV UR8, 0x1 ;  /* 0x0000000100087882 */ /* 0x000fe20000000000 */
[----:B------:R-:W-:Y:S08]  /*4540*/  @P1 BRA `(.L_x_34) ;  /* 0xffffffec00781947 */ /* 0x000ff0000383ffff */
.L_x_26:
[----:B------:R-:W-:-:S04]  /*4550*/  UISETP.NE.AND UP0, UPT, UR6, URZ, UPT ;  /* 0x0000003f0600728c */ /* 0x000fc8000bf05270 */
[----:B------:R-:W-:-:S06]  /*4560*/  USEL UR6, URZ, 0x1, !UP0 ;  /* 0x000000013f067887 */ /* 0x000fcc000c000000 */
[----:B------:R-:W-:-:S13]  /*4570*/  ISETP.NE.AND P1, PT, RZ, UR6, PT ;  /* 0x00000006ff007c0c */ /* 0x000fda000bf25270 */
[----:B------:R-:W-:Y:S05]  /*4580*/  @!P1 BRA `(.L_x_35) ;  /* 0x0000000c00dc9947 */ /* 0x000fea0003800000 */
[----:B------:R-:W3:Y:S04]  /*4590*/  LDL.LU R227, [R1+0x74] ;  /* 0x0000740001e37983 */ /* 0x000ee80000300800 */
[----:B---3--:R3:W-:Y:S04]  /*45a0*/  STL [R1+0xa0], R227 ;  /* 0x0000a0e301007387 */ /* 0x0087e80000100800 */
[----:B---3--:R-:W3:Y:S04]  /*45b0*/  LDL.LU R227, [R1+0x70] ;  /* 0x0000700001e37983 */ /* 0x008ee80000300800 */
        /* <DEDUP_REMOVED lines=55> */
[----:B---3--:R-:W3:Y:S01]  /*4930*/  LDL.LU R227, [R1] ;  /* 0x0000000001e37983 */ /* 0x008ee20000300800 */
[----:B------:R-:W-:-:S02]  /*4940*/  WARPGROUP.DEPBAR.LE gsb0, 0x0 ;  /* 0x00008000000079c5 */ /* 0x000fc40000010000 */
[----:B------:R-:W-:Y:S01]  /*4950*/  FADD R226, R24, R226 ;  /* 0x000000e218e27221 */ /* 0x000fe20000000000 */
        /* <DEDUP_REMOVED lines=96> */
[----:B-----5:R-:W-:Y:S01]  /*4f60*/  FADD R0, R121, R0 ;  /* 0x0000000079007221 */ /* 0x020fe20000000000 */
[----:B---3--:R-:W-:-:S05]  /*4f70*/  FADD R227, R122, R227 ;  /* 0x000000e37ae37221 */ /* 0x008fca0000000000 */
[----:B------:R3:W-:Y:S04]  /*4f80*/  STL [R1], R227 ;  /* 0x000000e301007387 */ /* 0x0007e80000100800 */
[----:B---3--:R-:W3:Y:S02]  /*4f90*/  LDL.LU R227, [R1+0x110] ;  /* 0x0001100001e37983 */ /* 0x008ee40000300800 */
[----:B---3--:R-:W-:-:S05]  /*4fa0*/  FADD R227, R123, R227 ;  /* 0x000000e37be37221 */ /* 0x008fca0000000000 */
[----:B------:R3:W-:Y:S04]  /*4fb0*/  STL [R1+0x4], R227 ;  /* 0x000004e301007387 */ /* 0x0007e80000100800 */
        /* <DEDUP_REMOVED lines=83> */
[----:B------:R3:W-:Y:S02]  /*54f0*/  STL [R1+0x74], R227 ;  /* 0x000074e301007387 */ /* 0x0007e40000100800 */
.L_x_35:
[----:B---3--:R-:W-:-:S04]  /*5500*/  IMAD.U32 R227, RZ, RZ, UR31 ;  /* 0x0000001fffe37e24 */ /* 0x008fc8000f8e00ff */
[----:B------:R3:W-:Y:S01]  /*5510*/  SYNCS.ARRIVE.TRANS64.A1T0 RZ, [R227+UR29], RZ ;  /* 0x000000ffe3ff79a7 */ /* 0x0007e2000810001d */
[----:B------:R-:W-:Y:S02]  /*5520*/  WARPGROUP.DEPBAR.LE gsb0, 0x0 ;  /* 0x00008000000079c5 */ /* 0x000fe40000010000 */
[----:B------:R-:W4:Y:S02]  /*5530*/  LDC R24, c[0x0][0x28c] ;  /* 0x0000a300ff187b82 */ /* 0x000f240000000800 */
[----:B----4-:R-:W-:-:S13]  /*5540*/  ISETP.GE.AND P1, PT, R24, 0x1, PT ;  /* 0x000000011800780c */ /* 0x010fda0003f26270 */
[----:B---3--:R-:W-:Y:S05]  /*5550*/  @!P1 BRA `(.L_x_36) ;  /* 0x0000000000509947 */ /* 0x008fea0003800000 */
[----:B------:R-:W-:-:S06]  /*5560*/  UISETP.NE.AND UP0, UPT, UR27, 0x3, UPT ;  /* 0x000000031b00788c */ /* 0x000fcc000bf05270 */
[----:B------:R-:W-:-:S13]  /*5570*/  PLOP3.LUT P1, PT, PT, PT, UP0, 0x80, 0x0 ;  /* 0x000000000000781c */ /* 0x000fda0003f2f008 */
[----:B------:R-:W-:Y:S05]  /*5580*/  @!P1 BRA `(.L_x_37) ;  /* 0x0000000000049947 */ /* 0x000fea0003800000 */
[----:B------:R-:W-:Y:S01]  /*5590*/  BPT.TRAP 0x1 ;  /* 0x000000040000795c */ /* 0x000fe20000300000 */
.L_x_37:
[----:B------:R-:W3:Y:S01]  /*55a0*/  LDL R227, [R1+0x7c] ;  /* 0x00007c0001e37983 */ /* 0x000ee20000100800 */
[----:B------:R-:W-:-:S05]  /*55b0*/  VOTEU.ANY UP0, P0 ;  /* 0x00000000003f7886 */ /* 0x000fca0000000100 */
[----:B------:R-:W-:Y:S02]  /*55c0*/  @UP0 UIADD3 UR6, UR16, UR5, URZ ;  /* 0x0000000510060290 */ /* 0x000fe4000fffe03f */
[----:B------:R-:W-:-:S04]  /*55d0*/  UISETP.GT.U32.AND UP0, UPT, UR13, 0x1, UPT ;  /* 0x000000010d00788c */ /* 0x000fc8000bf04070 */
[----:B------:R-:W-:Y:S02]  /*55e0*/  IMAD.U32 R24, RZ, RZ, UR6 ;  /* 0x00000006ff187e24 */ /* 0x000fe4000f8e00ff */
[----:B------:R-:W-:Y:S01]  /*55f0*/  IMAD.U32 R27, RZ, RZ, UR6 ;  /* 0x00000006ff1b7e24 */ /* 0x000fe2000f8e00ff */
[----:B------:R-:W-:Y:S01]  /*5600*/  PLOP3.LUT P1, PT, PT, PT, UP0, 0x80, 0x0 ;  /* 0x000000000000781c */ /* 0x000fe20003f2f008 */
[----:B------:R-:W-:-:S05]  /*5610*/  @P0 IMAD.WIDE.U32 R24, R24, -0x33333333, RZ ;  /* 0xcccccccd18180825 */ /* 0x000fca00078e00ff */
[----:B------:R-:W-:-:S05]  /*5620*/  @P0 SHF.R.U32.HI R24, RZ, 0x2, R25 ;  /* 0x00000002ff180819 */ /* 0x000fca0000011619 */
[----:B------:R-:W-:-:S05]  /*5630*/  @P0 IMAD R24, R24, -0x5, R27 ;  /* 0xfffffffb18180824 */ /* 0x000fca00078e021b */
[----:B------:R-:W-:-:S05]  /*5640*/  @P0 LEA R24, R24, UR12, 0x3 ;  /* 0x0000000c18180c11 */ /* 0x000fca000f8e18ff */
[----:B------:R-:W-:-:S05]  /*5650*/  @P0 VIADD R24, R24, 0x28 ;  /* 0x0000002818180836 */ /* 0x000fca0000000000 */
[----:B---3--:R-:W-:-:S04]  /*5660*/  @P0 PRMT R24, R227, 0x654, R24 ;  /* 0x00000654e3180816 */ /* 0x008fc80000000018 */
[----:B------:R3:W-:Y:S01]  /*5670*/  @P0 SYNCS.ARRIVE.TRANS64.RED.A1T0 RZ, [R24+URZ], RZ ;  /* 0x000000ff18ff09a7 */ /* 0x0007e2000810043f */
[----:B------:R-:W-:Y:S05]  /*5680*/  @P1 BRA `(.L_x_36) ;  /* 0x0000000000041947 */ /* 0x000fea0003800000 */
[----:B------:R-:W-:Y:S01]  /*5690*/  BPT.TRAP 0x1 ;  /* 0x000000040000795c */ /* 0x000fe20000300000 */
.L_x_36:
[----:B------:R-:W4:Y:S01]  /*56a0*/  S2R R25, SR_TID.X ;  /* 0x0000000000197919 */ /* 0x000f220000002100 */
[----:B---3--:R-:W-:Y:S01]  /*56b0*/  IMAD.U32 R24, RZ, RZ, UR30 ;  /* 0x0000001eff187e24 */ /* 0x008fe2000f8e00ff */
[----:B------:R-:W-:Y:S01]  /*56c0*/  UIADD3 UR5, UR28, UR5, URZ ;  /* 0x000000051c057290 */ /* 0x000fe2000fffe03f */
[----:B------:R-:W3:Y:S01]  /*56d0*/  LDC R35, c[0x0][0x288] ;  /* 0x0000a200ff237b82 */ /* 0x000ee20000000800 */
[----:B------:R-:W-:Y:S02]  /*56e0*/  UISETP.GE.U32.AND UP1, UPT, UR28, 0x5, UPT ;  /* 0x000000051c00788c */ /* 0x000fe4000bf26070 */
[----:B------:R-:W-:Y:S01]  /*56f0*/  SHF.L.U32 R24, R24, 0x1f, RZ ;  /* 0x0000001f18187819 */ /* 0x000fe200000006ff */
[----:B------:R-:W-:Y:S02]  /*5700*/  UISETP.GT.U32.AND UP0, UPT, UR5, 0x4, UPT ;  /* 0x000000040500788c */ /* 0x000fe4000bf04070 */
[----:B------:R-:W-:Y:S01]  /*5710*/  UIMAD.WIDE.U32 UR6, UR5, -0x33333333, URZ ;  /* 0xcccccccd050678a5 */ /* 0x000fe2000f8e003f */
[----:B------:R-:W0:Y:S01]  /*5720*/  SYNCS.PHASECHK.TRANS64.TRYWAIT P1, [UR17+0x8], R24 ;  /* 0x00000818ff0075a7 */ /* 0x000e220008020151 */
[----:B------:R-:W-:-:S02]  /*5730*/  UISETP.LT.U32.AND UP0, UPT, UR28, 0x5, UP0 ;  /* 0x000000051c00788c */ /* 0x000fc40008701070 */
[----:B------:R-:W-:Y:S02]  /*5740*/  USHF.R.U32.HI UR6, URZ, 0x2, UR7 ;  /* 0x000000023f067899 */ /* 0x000fe40008011607 */
[----:B------:R-:W-:Y:S02]  /*5750*/  USEL UR8, URZ, 0x1, !UP0 ;  /* 0x000000013f087887 */ /* 0x000fe4000c000000 */
[----:B------:R-:W-:Y:S02]  /*5760*/  UIMAD UR5, UR6, -0x5, UR5 ;  /* 0xfffffffb060578a4 */ /* 0x000fe4000f8e0205 */
[----:B------:R-:W-:-:S04]  /*5770*/  ULOP3.LUT UR4, UR4, UR8, URZ, 0x3c, !UPT ;  /* 0x0000000804047292 */ /* 0x000fc8000f8e3c3f */
[----:B------:R-:W-:Y:S01]  /*5780*/  @UP1 ULOP3.LUT UR4, UR4, 0x1, UR6, 0x78, !UPT ;  /* 0x0000000104041892 */ /* 0x000fe2000f8e7806 */
[----:B----4-:R-:W-:-:S04]  /*5790*/  SHF.R.S32.HI R26, RZ, 0x1f, R25 ;  /* 0x0000001fff1a7819 */ /* 0x010fc80000011419 */
[----:B------:R-:W-:-:S04]  /*57a0*/  LEA.HI R26, R26, R25, RZ, 0x7 ;  /* 0x000000191a1a7211 */ /* 0x000fc800078f38ff */
[----:B------:R-:W-:-:S05]  /*57b0*/  LOP3.LUT R26, R26, 0xffffff80, RZ, 0xc0, !PT ;  /* 0xffffff801a1a7812 */ /* 0x000fca00078ec0ff */
[----:B------:R-:W-:-:S05]  /*57c0*/  IMAD.IADD R26, R25, 0x1, -R26 ;  /* 0x00000001191a7824 */ /* 0x000fca00078e0a1a */
[----:B------:R-:W-:-:S04]  /*57d0*/  SHF.R.S32.HI R25, RZ, 0x1f, R26 ;  /* 0x0000001fff197819 */ /* 0x000fc8000001141a */
[----:B------:R-:W-:-:S04]  /*57e0*/  LEA.HI R25, R25, R26, RZ, 0x2 ;  /* 0x0000001a19197211 */ /* 0x000fc800078f10ff */
[----:B------:R-:W-:-:S05]  /*57f0*/  LOP3.LUT R25, R25, 0xfffffffc, RZ, 0xc0, !PT ;  /* 0xfffffffc19197812 */ /* 0x000fca00078ec0ff */
[----:B------:R-:W-:-:S04]  /*5800*/  IMAD.IADD R40, R26, 0x1, -R25 ;  /* 0x000000011a287824 */ /* 0x000fc800078e0a19 */
[----:B------:R-:W-:Y:S01]  /*5810*/  IMAD.SHL.U32 R32, R40, 0x2, RZ ;  /* 0x0000000228207824 */ /* 0x000fe200078e00ff */
[----:B0--3--:R-:W-:Y:S06]  /*5820*/  @!P1 BRA `(.L_x_38) ;  /* 0x000000a800b49947 */ /* 0x009fec0003800000 */
.L_x_325:
[----:B------:R3:W-:Y:S01]  /*5830*/  STL [R1+0xa4], R2 ;  /* 0x0000a40201007387 */ /* 0x0007e20000100800 */
[----:B------:R-:W-:Y:S01]  /*5840*/  ULDC UR8, c[0x0][0x284] ;  /* 0x0000a10000087ab9 */ /* 0x000fe20000000800 */
[----:B------:R-:W-:Y:S01]  /*5850*/  SHF.R.S32.HI R33, RZ, 0x1f, R32 ;  /* 0x0000001fff217819 */ /* 0x000fe20000011420 */
[----:B------:R-:W-:Y:S01]  /*5860*/  ULDC.64 UR6, c[0x0][0x5d0] ;  /* 0x0001740000067ab9 */ /* 0x000fe20000000a00 */
[----:B---3--:R-:W3:Y:S04]  /*5870*/  LDL.LU R2, [R1+0x8c] ;  /* 0x00008c0001027983 */ /* 0x008ee80000300800 */
[----:B-----5:R4:W-:Y:S04]  /*5880*/  STL [R1+0xa0], R0 ;  /* 0x0000a00001007387 */ /* 0x0209e80000100800 */
[----:B------:R-:W2:Y:S04]  /*5890*/  LDL R227, [R1+0x78] ;  /* 0x0000780001e37983 */ /* 0x000ea80000100800 */
[----:B----4-:R-:W4:Y:S01]  /*58a0*/  LDL R0, [R1+0x88] ;  /* 0x0000880001007983 */ /* 0x010f220000100800 */
[----:B---3--:R-:W-:-:S03]  /*58b0*/  IMAD.SHL.U32 R37, R2, 0x100, RZ ;  /* 0x0000010002257824 */ /* 0x008fc600078e00ff */
[----:B------:R3:W5:Y:S01]  /*58c0*/  LDL.LU R2, [R1+0xa4] ;  /* 0x0000a40001027983 */ /* 0x0007620000300800 */
[----:B----4-:R-:W-:-:S03]  /*58d0*/  IMAD.SHL.U32 R34, R0, 0x40, RZ ;  /* 0x0000004000227824 */ /* 0x010fc600078e00ff */
[----:B------:R3:W5:Y:S02]  /*58e0*/  LDL.LU R0, [R1+0xa0] ;  /* 0x0000a00001007983 */ /* 0x0007640000300800 */
[----:B------:R-:W-:Y:S02]  /*58f0*/  ISETP.GE.AND P1, PT, R34, UR8, PT ;  /* 0x0000000822007c0c */ /* 0x000fe4000bf26270 */
[----:B--2---:R-:W-:Y:S02]  /*5900*/  SHF.R.S32.HI R38, RZ, 0x1f, R227 ;  /* 0x0000001fff267819 */ /* 0x004fe400000114e3 */
[----:B------:R-:W-:Y:S01]  /*5910*/  ISETP.GE.OR P1, PT, R37, R35, P1 ;  /* 0x000000232500720c */ /* 0x000fe20000f26670 */
[----:B0-----:R-:W-:-:S04]  /*5920*/  IMAD.WIDE.U32 R24, R227, UR6, R32 ;  /* 0x00000006e3187c25 */ /* 0x001fc8000f8e0020 */
[----:B------:R-:W-:Y:S01]  /*5930*/  IMAD R26, R38, UR6, RZ ;  /* 0x00000006261a7c24 */ /* 0x000fe2000f8e02ff */
[----:B------:R-:W-:Y:S02]  /*5940*/  SHF.R.S32.HI R36, RZ, 0x1f, R37 ;  /* 0x0000001fff247819 */ /* 0x000fe40000011425 */
[----:B------:R-:W-:Y:S01]  /*5950*/  IADD3 R24, P2, R37, R24, RZ ;  /* 0x0000001825187210 */ /* 0x000fe20007f5e0ff */
[----:B------:R-:W-:-:S05]  /*5960*/  IMAD R27, R227, UR7, R26 ;  /* 0x00000007e31b7c24 */ /* 0x000fca000f8e021a */
[----:B------:R-:W-:Y:S01]  /*5970*/  IADD3.X R25, R36, R25, R27, P2, !PT ;  /* 0x0000001924197210 */ /* 0x000fe200017fe41b */
[----:B---3--:R-:W-:Y:S06]  /*5980*/  @P1 BRA `(.L_x_39) ;  /* 0x0000008c00cc1947 */ /* 0x008fec0003800000 */
[----:B------:R0:W-:Y:S01]  /*5990*/  STL.64 [R1+0xa8], R4 ;  /* 0x0000a80401007387 */ /* 0x0001e20000100a00 */
[----:B------:R-:W2:Y:S01]  /*59a0*/  LDC.64 R28, c[0x0][0x5c8] ;  /* 0x00017200ff1c7b82 */ /* 0x000ea20000000a00 */
[----:B------:R-:W-:Y:S02]  /*59b0*/  ULDC.64 UR6, c[0x0][0x5c0] ;  /* 0x0001700000067ab9 */ /* 0x000fe40000000a00 */
[----:B0-----:R-:W3:Y:S04]  /*59c0*/  LDL.64 R4, [R1+0x90] ;  /* 0x0000900001047983 */ /* 0x001ee80000100a00 */
[----:B-----5:R0:W-:Y:S04]  /*59d0*/  STL [R1+0xa4], R2 ;  /* 0x0000a40201007387 */ /* 0x0201e80000100800 */
[----:B0-----:R-:W3:Y:S04]  /*59e0*/  LDL.LU R2, [R1+0x88] ;  /* 0x0000880001027983 */ /* 0x001ee80000300800 */
[----:B------:R0:W-:Y:S04]  /*59f0*/  STL [R1+0xa0], R0 ;  /* 0x0000a00001007387 */ /* 0x0001e80000100800 */
[----:B0-----:R-:W4:Y:S01]  /*5a00*/  LDL R0, [R1+0x98] ;  /* 0x0000980001007983 */ /* 0x001f220000100800 */
[----:B---3--:R-:W-:-:S03]  /*5a10*/  IMAD.WIDE R30, R2, 0x40, R4 ;  /* 0x00000040021e7825 */ /* 0x008fc600078e0204 */
[----:B------:R0:W5:Y:S04]  /*5a20*/  LDL.LU.64 R4, [R1+0xa8] ;  /* 0x0000a80001047983 */ /* 0x0001680000300a00 */
[----:B------:R0:W5:Y:S01]  /*5a30*/  LDL.LU R2, [R1+0xa4] ;  /* 0x0000a40001027983 */ /* 0x0001620000300800 */
[-C--:B--2---:R-:W-:Y:S02]  /*5a40*/  IMAD R26, R31, R28.reuse, RZ ;  /* 0x0000001c1f1a7224 */ /* 0x084fe400078e02ff */
[----:B------:R-:W-:-:S04]  /*5a50*/  IMAD.WIDE.U32 R24, R30, R28, R24 ;  /* 0x0000001c1e187225 */ /* 0x000fc800078e0018 */
[----:B------:R-:W-:Y:S01]  /*5a60*/  IMAD R27, R30, R29, R26 ;  /* 0x0000001d1e1b7224 */ /* 0x000fe200078e021a */
[----:B------:R-:W-:Y:S01]  /*5a70*/  LEA R26, P1, R28, R24, 0x3 ;  /* 0x000000181c1a7211 */ /* 0x000fe200078218ff */
[----:B----4-:R-:W-:Y:S01]  /*5a80*/  IMAD.IADD R39, R0, 0x1, -R34 ;  /* 0x0000000100277824 */ /* 0x010fe200078e0a22 */
[----:B------:R-:W-:Y:S01]  /*5a90*/  IADD3 R24, P2, R24, UR6, RZ ;  /* 0x0000000618187c10 */ /* 0x000fe2000ff5e0ff */
[----:B------:R0:W5:Y:S01]  /*5aa0*/  LDL.LU R0, [R1+0xa0] ;  /* 0x0000a00001007983 */ /* 0x0001620000300800 */
[----:B------:R-:W-:Y:S01]  /*5ab0*/  IMAD.IADD R27, R25, 0x1, R27 ;  /* 0x00000001191b7824 */ /* 0x000fe200078e021b */
[----:B------:R-:W-:-:S04]  /*5ac0*/  IADD3 R26, P4, R26, UR6, RZ ;  /* 0x000000061a1a7c10 */ /* 0x000fc8000ff9e0ff */
[----:B------:R-:W-:Y:S01]  /*5ad0*/  LEA.HI.X R29, R28, R27, R29, 0x3, P1 ;  /* 0x0000001b1c1d7211 */ /* 0x000fe200008f1c1d */
[----:B------:R-:W-:Y:S01]  /*5ae0*/  IMAD R28, R40, -0x2, R35 ;  /* 0xfffffffe281c7824 */ /* 0x000fe200078e0223 */
[----:B------:R-:W-:Y:S01]  /*5af0*/  FSETP.NEU.AND P1, PT, RZ, UR25, PT ;  /* 0x00000019ff007c0b */ /* 0x000fe2000bf2d000 */
[----:B------:R-:W-:Y:S01]  /*5b00*/  BSSY B0, `(.L_x_39) ;  /* 0x00008db000007945 */ /* 0x000fe20003800000 */
[----:B------:R-:W-:Y:S02]  /*5b10*/  IADD3.X R25, R27, UR7, RZ, P2, !PT ;  /* 0x000000071b197c10 */ /* 0x000fe400097fe4ff */
[----:B------:R-:W-:Y:S01]  /*5b20*/  IADD3.X R27, R29, UR7, RZ, P4, !PT ;  /* 0x000000071d1b7c10 */ /* 0x000fe2000a7fe4ff */
[----:B------:R-:W-:-:S08]  /*5b30*/  IMAD.IADD R34, R28, 0x1, -R37 ;  /* 0x000000011c227824 */ /* 0x000fd000078e0a25 */
[----:B0-----:R-:W-:Y:S05]  /*5b40*/  @!P1 BRA `(.L_x_40) ;  /* 0x0000006800d89947 */ /* 0x001fea0003800000 */
[----:B------:R-:W-:Y:S01]  /*5b50*/  ULDC.64 UR6, c[0x0][0x5b8] ;  /* 0x00016e0000067ab9 */ /* 0x000fe20000000a00 */
[----:B------:R-:W-:Y:S01]  /*5b60*/  ULDC.64 UR8, c[0x0][0x5a8] ;  /* 0x00016a0000087ab9 */ /* 0x000fe20000000a00 */
[----:B------:R-:W-:Y:S01]  /*5b70*/  IMAD.WIDE.U32 R32, R227, UR6, R32 ;  /* 0x00000006e3207c25 */ /* 0x000fe2000f8e0020 */
[----:B------:R-:W-:Y:S03]  /*5b80*/  BSSY B1, `(.L_x_41) ;  /* 0x0000010000017945 */ /* 0x000fe60003800000 */
[----:B------:R-:W-:Y:S01]  /*5b90*/  IMAD R28, R38, UR6, RZ ;  /* 0x00000006261c7c24 */ /* 0x000fe2000f8e02ff */
[----:B------:R-:W-:-:S03]  /*5ba0*/  IADD3 R32, P1, R37, R32, RZ ;  /* 0x0000002025207210 */ /* 0x000fc60007f3e0ff */
[----:B------:R-:W-:Y:S01]  /*5bb0*/  IMAD R29, R227, UR7, R28 ;  /* 0x00000007e31d7c24 */ /* 0x000fe2000f8e021c */
[----:B------:R-:W-:Y:S02]  /*5bc0*/  ULDC.64 UR6, c[0x0][0x5b0] ;  /* 0x00016c0000067ab9 */ /* 0x000fe40000000a00 */
[----:B------:R-:W-:Y:S02]  /*5bd0*/  IMAD R35, R31, UR6, RZ ;  /* 0x000000061f237c24 */ /* 0x000fe4000f8e02ff */
[----:B------:R-:W-:Y:S02]  /*5be0*/  IADD3.X R33, R36, R33, R29, P1, !PT ;  /* 0x0000002124217210 */ /* 0x000fe40000ffe41d */
[----:B------:R-:W-:Y:S01]  /*5bf0*/  ISETP.GE.AND P1, PT, R39, 0x1, PT ;  /* 0x000000012700780c */ /* 0x000fe20003f26270 */
[C---:B------:R-:W-:Y:S02]  /*5c00*/  IMAD R35, R30.reuse, UR7, R35 ;  /* 0x000000071e237c24 */ /* 0x040fe4000f8e0223 */
[----:B------:R-:W-:Y:S01]  /*5c10*/  IMAD.WIDE.U32 R28, R30, UR6, R32 ;  /* 0x000000061e1c7c25 */ /* 0x000fe2000f8e0020 */
[----:B------:R-:W-:-:S02]  /*5c20*/  ISETP.LT.OR P5, PT, R34, 0x1, !P1 ;  /* 0x000000012200780c */ /* 0x000fc40004fa1670 */
[----:B------:R-:W-:-:S04]  /*5c30*/  IADD3 R28, P2, R28, UR8, RZ ;  /* 0x000000081c1c7c10 */ /* 0x000fc8000ff5e0ff */
[--C-:B------:R-:W-:Y:S02]  /*5c40*/  IADD3.X R29, R29, UR9, R35.reuse, P2, !PT ;  /* 0x000000091d1d7c10 */ /* 0x100fe400097fe423 */
[----:B------:R-:W-:-:S05]  /*5c50*/  PRMT R35, RZ, 0x7610, R35 ;  /* 0x00007610ff237816 */ /* 0x000fca0000000023 */
[----:B------:R-:W-:Y:S05]  /*5c60*/  @P5 BRA `(.L_x_42) ;  /* 0x0000000000045947 */ /* 0x000fea0003800000 */
[----:B------:R0:W5:Y:S02]  /*5c70*/  LDG.E.U8 R35, desc[UR22][R28.64] ;  /* 0x000000161c237981 */ /* 0x000164000c1e1100 */
.L_x_42:
[----:B------:R-:W-:Y:S05]  /*5c80*/  BSYNC B1 ;  /* 0x0000000000017941 */ /* 0x000fea0003800000 */
.L_x_41:
[----:B-----5:R-:W-:Y:S01]  /*5c90*/  LOP3.LUT R35, R35, 0xff, RZ, 0xc0, !PT ;  /* 0x000000ff23237812 */ /* 0x020fe200078ec0ff */
[----:B------:R-:W-:Y:S01]  /*5ca0*/  BSSY B1, `(.L_x_43) ;  /* 0x000000b000017945 */ /* 0x000fe20003800000 */
[----:B------:R-:W-:Y:S02]  /*5cb0*/  ISETP.LT.OR P4, PT, R34, 0x2, !P1 ;  /* 0x000000022200780c */ /* 0x000fe40004f81670 */
[----:B------:R-:W-:-:S05]  /*5cc0*/  F2FP.F16.E4M3.UNPACK_B R35, R35 ;  /* 0x00000023ff23723e */ /* 0x000fca00020006ff */
[----:B------:R-:W-:-:S05]  /*5cd0*/  HADD2.F32 R35, -RZ, R35.H0_H0 ;  /* 0x20000023ff237230 */ /* 0x000fca0000004100 */
[----:B------:R-:W-:-:S04]  /*5ce0*/  FMUL R35, R35, UR25 ;  /* 0x0000001923237c20 */ /* 0x000fc80008400000 */
[----:B------:R-:W-:-:S05]  /*5cf0*/  FFMA R35, R226, UR24, R35 ;  /* 0x00000018e2237c23 */ /* 0x000fca0008000023 */
[----:B------:R-:W-:Y:S02]  /*5d00*/  F2FP.SATFINITE.E4M3.F32.PACK_AB_MERGE_C R37, RZ, R35, RZ ;  /* 0x00000023ff25723e */ /* 0x000fe400048070ff */
[----:B------:R-:W-:-:S03]  /*5d10*/  PRMT R35, RZ, 0x7610, R35 ;  /* 0x00007610ff237816 */ /* 0x000fc60000000023 */
[----:B------:R2:W-:Y:S01]  /*5d20*/  @!P5 STG.E.U8 desc[UR22][R24.64], R37 ;  /* 0x000000251800d986 */ /* 0x0005e2000c101116 */
[----:B------:R-:W-:Y:S05]  /*5d30*/  @P4 BRA `(.L_x_44) ;  /* 0x0000000000044947 */ /* 0x000fea0003800000 */
[----:B------:R3:W5:Y:S02]  /*5d40*/  LDG.E.U8 R35, desc[UR22][R28.64+0x1] ;  /* 0x000001161c237981 */ /* 0x000764000c1e1100 */
.L_x_44:
[----:B------:R-:W-:Y:S05]  /*5d50*/  BSYNC B1 ;  /* 0x0000000000017941 */ /* 0x000fea0003800000 */
.L_x_43:
[----:B-----5:R-:W-:Y:S01]  /*5d60*/  LOP3.LUT R35, R35, 0xff, RZ, 0xc0, !PT ;  /* 0x000000ff23237812 */ /* 0x020fe200078ec0ff */
[----:B------:R-:W-:Y:S01]  /*5d70*/  BSSY B1, `(.L_x_45) ;  /* 0x0000013000017945 */ /* 0x000fe20003800000 */
[----:B--2---:R-:W-:Y:S02]  /*5d80*/  IADD3 R37, P2, R30, 0x8, RZ ;  /* 0x000000081e257810 */ /* 0x004fe40007f5e0ff */
[----:B------:R-:W-:-:S03]  /*5d90*/  F2FP.F16.E4M3.UNPACK_B R35, R35 ;  /* 0x00000023ff23723e */ /* 0x000fc600020006ff */
[----:B------:R-:W-:Y:S01]  /*5da0*/  IMAD.X R31, RZ, RZ, R31, P2 ;  /* 0x000000ffff1f7224 */ /* 0x000fe200010e061f */
[----:B------:R-:W-:Y:S01]  /*5db0*/  ISETP.GE.AND P2, PT, R39, 0x9, PT ;  /* 0x000000092700780c */ /* 0x000fe20003f46270 */
[----:B------:R-:W-:Y:S02]  /*5dc0*/  HADD2.F32 R35, -RZ, R35.H0_H0 ;  /* 0x20000023ff237230 */ /* 0x000fe40000004100 */
[----:B------:R-:W-:Y:S01]  /*5dd0*/  IMAD R36, R31, UR6, RZ ;  /* 0x000000061f247c24 */ /* 0x000fe2000f8e02ff */
[----:B------:R-:W-:Y:S01]  /*5de0*/  ISETP.LT.OR P5, PT, R34, 0x1, !P2 ;  /* 0x000000012200780c */ /* 0x000fe200057a1670 */
[----:B------:R-:W-:-:S04]  /*5df0*/  IMAD.WIDE.U32 R32, R37, UR6, R32 ;  /* 0x0000000625207c25 */ /* 0x000fc8000f8e0020 */
[----:B------:R-:W-:Y:S01]  /*5e00*/  FMUL R30, R35, UR25 ;  /* 0x00000019231e7c20 */ /* 0x000fe20008400000 */
[----:B------:R-:W-:-:S03]  /*5e10*/  IMAD R37, R37, UR7, R36 ;  /* 0x0000000725257c24 */ /* 0x000fc6000f8e0224 */
[----:B------:R-:W-:Y:S01]  /*5e20*/  FFMA R225, R225, UR24, R30 ;  /* 0x00000018e1e17c23 */ /* 0x000fe2000800001e */
[----:B------:R-:W-:Y:S02]  /*5e30*/  IADD3 R30, P6, R32, UR8, RZ ;  /* 0x00000008201e7c10 */ /* 0x000fe4000ffde0ff */
[----:B------:R-:W-:Y:S02]  /*5e40*/  PRMT R32, RZ, 0x7610, R32 ;  /* 0x00007610ff207816 */ /* 0x000fe40000000020 */
[----:B------:R-:W-:Y:S02]  /*5e50*/  F2FP.SATFINITE.E4M3.F32.PACK_AB_MERGE_C R225, RZ, R225, RZ ;  /* 0x000000e1ffe1723e */ /* 0x000fe400048070ff */
[----:B------:R-:W-:-:S03]  /*5e60*/  IADD3.X R31, R33, UR9, R37, P6, !PT ;  /* 0x00000009211f7c10 */ /* 0x000fc6000b7fe425 */
[----:B------:R2:W-:Y:S01]  /*5e70*/  @!P4 STG.E.U8 desc[UR22][R24.64+0x1], R225 ;  /* 0x000001e11800c986 */ /* 0x0005e2000c101116 */
[----:B------:R-:W-:Y:S05]  /*5e80*/  @P5 BRA `(.L_x_46) ;  /* 0x0000000000045947 */ /* 0x000fea0003800000 */
[----:B------:R4:W5:Y:S02]  /*5e90*/  LDG.E.U8 R32, desc[UR22][R30.64] ;  /* 0x000000161e207981 */ /* 0x000964000c1e1100 */
.L_x_46:
[----:B------:R-:W-:Y:S05]  /*5ea0*/  BSYNC B1 ;  /* 0x0000000000017941 */ /* 0x000fea0003800000 */
.L_x_45:
[----:B-----5:R-:W-:Y:S01]  /*5eb0*/  LOP3.LUT R32, R32, 0xff, RZ, 0xc0, !PT ;  /* 0x000000ff20207812 */ /* 0x020fe200078ec0ff */
[----:B------:R-:W-:Y:S01]  /*5ec0*/  BSSY B1, `(.L_x_47) ;  /* 0x000000b000017945 */ /* 0x000fe20003800000 */
[----:B------:R-:W-:Y:S02]  /*5ed0*/  ISETP.LT.OR P4, PT, R34, 0x2, !P2 ;  /* 0x000000022200780c */ /* 0x000fe40005781670 */
[----:B------:R-:W-:-:S05]  /*5ee0*/  F2FP.F16.E4M3.UNPACK_B R32, R32 ;  /* 0x00000020ff20723e */ /* 0x000fca00020006ff */
[----:B------:R-:W-:-:S05]  /*5ef0*/  HADD2.F32 R32, -RZ, R32.H0_H0 ;  /* 0x20000020ff207230 */ /* 0x000fca0000004100 */
[----:B------:R-:W-:Y:S01]  /*5f00*/  FMUL R33, R32, UR25 ;  /* 0x0000001920217c20 */ /* 0x000fe20008400000 */
[----:B------:R-:W-:-:S03]  /*5f10*/  PRMT R32, RZ, 0x7610, R32 ;  /* 0x00007610ff207816 */ /* 0x000fc60000000020 */
[----:B------:R-:W-:-:S05]  /*5f20*/  FFMA R33, R224, UR24, R33 ;  /* 0x00000018e0217c23 */ /* 0x000fca0008000021 */
[----:B------:R-:W-:-:S05]  /*5f30*/  F2FP.SATFINITE.E4M3.F32.PACK_AB_MERGE_C R33, RZ, R33, RZ ;  /* 0x00000021ff21723e */ /* 0x000fca00048070ff */
[----:B------:R0:W-:Y:S01]  /*5f40*/  @!P5 STG.E.U8 desc[UR22][R26.64], R33 ;  /* 0x000000211a00d986 */ /* 0x0001e2000c101116 */
[----:B------:R-:W-:Y:S05]  /*5f50*/  @P4 BRA `(.L_x_48) ;  /* 0x0000000000044947 */ /* 0x000fea0003800000 */
[----:B------:R0:W5:Y:S02]  /*5f60*/  LDG.E.U8 R32, desc[UR22][R30.64+0x1] ;  /* 0x000001161e207981 */ /* 0x000164000c1e1100 */
.L_x_48:
[----:B------:R-:W-:Y:S05]  /*5f70*/  BSYNC B1 ;  /* 0x0000000000017941 */ /* 0x000fea0003800000 */
.L_x_47:
[----:B-----5:R-:W-:Y:S01]  /*5f80*/  LOP3.LUT R32, R32, 0xff, RZ, 0xc0, !PT ;  /* 0x000000ff20207812 */ /* 0x020fe200078ec0ff */
[----:B------:R-:W-:Y:S01]  /*5f90*/  BSSY B1, `(.L_x_49) ;  /* 0x000000b000017945 */ /* 0x000fe20003800000 */
[----:B------:R-:W-:Y:S02]  /*5fa0*/  ISETP.LT.OR P5, PT, R34, 0x9, !P1 ;  /* 0x000000092200780c */ /* 0x000fe40004fa1670 */
[----:B------:R-:W-:-:S05]  /*5fb0*/  F2FP.F16.E4M3.UNPACK_B R32, R32 ;  /* 0x00000020ff20723e */ /* 0x000fca00020006ff */
[----:B------:R-:W-:-:S05]  /*5fc0*/  HADD2.F32 R32, -RZ, R32.H0_H0 ;  /* 0x20000020ff207230 */ /* 0x000fca0000004100 */
[----:B------:R-:W-:-:S04]  /*5fd0*/  FMUL R32, R32, UR25 ;  /* 0x0000001920207c20 */ /* 0x000fc80008400000 */
[----:B------:R-:W-:-:S05]  /*5fe0*/  FFMA R32, R223, UR24, R32 ;  /* 0x00000018df207c23 */ /* 0x000fca0008000020 */
[----:B0-----:R-:W-:Y:S02]  /*5ff0*/  F2FP.SATFINITE.E4M3.F32.PACK_AB_MERGE_C R33, RZ, R32, RZ ;  /* 0x00000020ff21723e */ /* 0x001fe400048070ff */
[----:B------:R-:W-:-:S03]  /*6000*/  PRMT R32, RZ, 0x7610, R32 ;  /* 0x00007610ff207816 */ /* 0x000fc60000000020 */
[----:B------:R0:W-:Y:S01]  /*6010*/  @!P4 STG.E.U8 desc[UR22][R26.64+0x1], R33 ;  /* 0x000001211a00c986 */ /* 0x0001e2000c101116 */
[----:B------:R-:W-:Y:S05]  /*6020*/  @P5 BRA `(.L_x_50) ;  /* 0x0000000000045947 */ /* 0x000fea0003800000 */
[----:B------:R0:W5:Y:S02]  /*6030*/  LDG.E.U8 R32, desc[UR22][R28.64+0x8] ;  /* 0x000008161c207981 */ /* 0x000164000c1e1100 */
.L_x_50:
[----:B------:R-:W-:Y:S05]  /*6040*/  BSYNC B1 ;  /* 0x0000000000017941 */ /* 0x000fea0003800000 */
.L_x_49:
[----:B-----5:R-:W-:Y:S01]  /*6050*/  LOP3.LUT R32, R32, 0xff, RZ, 0xc0, !PT ;  /* 0x000000ff20207812 */ /* 0x020fe200078ec0ff */
[----:B------:R-:W-:Y:S01]  /*6060*/  BSSY B1, `(.L_x_51) ;  /* 0x000000b000017945 */ /* 0x000fe20003800000 */
[----:B------:R-:W-:Y:S02]  /*6070*/  ISETP.LT.OR P4, PT, R34, 0xa, !P1 ;  /* 0x0000000a2200780c */ /* 0x000fe40004f81670 */
[----:B------:R-:W-:-:S05]  /*6080*/  F2FP.F16.E4M3.UNPACK_B R32, R32 ;  /* 0x00000020ff20723e */ /* 0x000fca00020006ff */
[----:B------:R-:W-:-:S05]  /*6090*/  HADD2.F32 R32, -RZ, R32.H0_H0 ;  /* 0x20000020ff207230 */ /* 0x000fca0000004100 */
[----:B0-----:R-:W-:Y:S01]  /*60a0*/  FMUL R33, R32, UR25 ;  /* 0x0000001920217c20 */ /* 0x001fe20008400000 */
[----:B------:R-:W-:-:S03]  /*60b0*/  PRMT R32, RZ, 0x7610, R32 ;  /* 0x00007610ff207816 */ /* 0x000fc60000000020 */
[----:B------:R-:W-:-:S05]  /*60c0*/  FFMA R33, R222, UR24, R33 ;  /* 0x00000018de217c23 */ /* 0x000fca0008000021 */
[----:B------:R-:W-:-:S05]  /*60d0*/  F2FP.SATFINITE.E4M3.F32.PACK_AB_MERGE_C R33, RZ, R33, RZ ;  /* 0x00000021ff21723e */ /* 0x000fca00048070ff */
[----:B------:R0:W-:Y:S01]  /*60e0*/  @!P5 STG.E.U8 desc[UR22][R24.64+0x8], R33 ;  /* 0x000008211800d986 */ /* 0x0001e2000c101116 */
[----:B------:R-:W-:Y:S05]  /*60f0*/  @P4 BRA `(.L_x_52) ;  /* 0x0000000000044947 */ /* 0x000fea0003800000 */
[----:B------:R0:W5:Y:S02]  /*6100*/  LDG.E.U8 R32, desc[UR22][R28.64+0x9] ;  /* 0x000009161c207981 */ /* 0x000164000c1e1100 */
.L_x_52:
[----:B------:R-:W-:Y:S05]  /*6110*/  BSYNC B1 ;  /* 0x0000000000017941 */ /* 0x000fea0003800000 */
.L_x_51:
        /* <DEDUP_REMOVED lines=12> */
.L_x_54:
[----:B------:R-:W-:Y:S05]  /*61e0*/  BSYNC B1 ;  /* 0x0000000000017941 */ /* 0x000fea0003800000 */
.L_x_53:
        /* <DEDUP_REMOVED lines=12> */
.L_x_56:
[----:B------:R-:W-:Y:S05]  /*62b0*/  BSYNC B1 ;  /* 0x0000000000017941 */ /* 0x000fea0003800000 */
.L_x_55:
        /* <DEDUP_REMOVED lines=12> */
.L_x_58:
[----:B------:R-:W-:Y:S05]  /*6380*/  BSYNC B1 ;  /* 0x0000000000017941 */ /* 0x000fea0003800000 */
.L_x_57:
        /* <DEDUP_REMOVED lines=12> */
.L_x_60:
[----:B------:R-:W-:Y:S05]  /*6450*/  BSYNC B1 ;  /* 0x0000000000017941 */ /* 0x000fea0003800000 */
.L_x_59:
        /* <DEDUP_REMOVED lines=12> */
.L_x_62:
[----:B------:R-:W-:Y:S05]  /*6520*/  BSYNC B1 ;  /* 0x0000000000017941 */ /* 0x000fea0003800000 */
.L_x_61:
        /* <DEDUP_REMOVED lines=12> */
.L_x_64:
[----:B------:R-:W-:Y:S05]  /*65f0*/  BSYNC B1 ;  /* 0x0000000000017941 */ /* 0x000fea0003800000 */
.L_x_63:
        /* <DEDUP_REMOVED lines=12> */
.L_x_66:
[----:B------:R-:W-:Y:S05]  /*66c0*/  BSYNC B1 ;  /* 0x0000000000017941 */ /* 0x000fea0003800000 */
.L_x_65:
        /* <DEDUP_REMOVED lines=12> */
.L_x_68:
[----:B------:R-:W-:Y:S05]  /*6790*/  BSYNC B1 ;  /* 0x0000000000017941 */ /* 0x000fea0003800000 */
.L_x_67:
        /* <DEDUP_REMOVED lines=12> */
.L_x_70:
[----:B------:R-:W-:Y:S05]  /*6860*/  BSYNC B1 ;  /* 0x0000000000017941 */ /* 0x000fea0003800000 */
.L_x_69:
        /* <DEDUP_REMOVED lines=12> */
.L_x_72:
[----:B------:R-:W-:Y:S05]  /*6930*/  BSYNC B1 ;  /* 0x0000000000017941 */ /* 0x000fea0003800000 */
.L_x_71:
        /* <DEDUP_REMOVED lines=12> */
.L_x_74:
[----:B------:R-:W-:Y:S05]  /*6a00*/  BSYNC B1 ;  /* 0x0000000000017941 */ /* 0x000fea0003800000 */
.L_x_73:
        /* <DEDUP_REMOVED lines=12> */
.L_x_76:
[----:B------:R-:W-:Y:S05]  /*6ad0*/  BSYNC B1 ;  /* 0x0000000000017941 */ /* 0x000fea0003800000 */
.L_x_75:
        /* <DEDUP_REMOVED lines=12> */
.L_x_78:
[----:B------:R-:W-:Y:S05]  /*6ba0*/  BSYNC B1 ;  /* 0x0000000000017941 */ /* 0x000fea0003800000 */
.L_x_77:
        /* <DEDUP_REMOVED lines=12> */
.L_x_80:
[----:B------:R-:W-:Y:S05]  /*6c70*/  BSYNC B1 ;  /* 0x0000000000017941 */ /* 0x000fea0003800000 */
.L_x_79:
        /* <DEDUP_REMOVED lines=12> */
.L_x_82:
[----:B------:R-:W-:Y:S05]  /*6d40*/  BSYNC B1 ;  /* 0x0000000000017941 */ /* 0x000fea0003800000 */
.L_x_81:
        /* <DEDUP_REMOVED lines=12> */
.L_x_84:
[----:B------:R-:W-:Y:S05]  /*6e10*/  BSYNC B1 ;  /* 0x0000000000017941 */ /* 0x000fea0003800000 */
.L_x_83:
        /* <DEDUP_REMOVED lines=12> */
.L_x_86:
[----:B------:R-:W-:Y:S05]  /*6ee0*/  BSYNC B1 ;  /* 0x0000000000017941 */ /* 0x000fea0003800000 */
.L_x_85:
        /* <DEDUP_REMOVED lines=12> */
.L_x_88:
[----:B------:R-:W-:Y:S05]  /*6fb0*/  BSYNC B1 ;  /* 0x0000000000017941 */ /* 0x000fea0003800000 */
.L_x_87:
        /* <DEDUP_REMOVED lines=12> */
.L_x_90:
[----:B------:R-:W-:Y:S05]  /*7080*/  BSYNC B1 ;  /* 0x0000000000017941 */ /* 0x000fea0003800000 */
.L_x_89:
        /* <DEDUP_REMOVED lines=12> */
.L_x_92:
[----:B------:R-:W-:Y:S05]  /*7150*/  BSYNC B1 ;  /* 0x0000000000017941 */ /* 0x000fea0003800000 */
.L_x_91:
        /* <DEDUP_REMOVED lines=12> */
.L_x_94:
[----:B------:R-:W-:Y:S05]  /*7220*/  BSYNC B1 ;  /* 0x0000000000017941 */ /* 0x000fea0003800000 */
.L_x_93:
        /* <DEDUP_REMOVED lines=12> */
.L_x_96:
[----:B------:R-:W-:Y:S05]  /*72f0*/  BSYNC B1 ;  /* 0x0000000000017941 */ /* 0x000fea0003800000 */
.L_x_95:
        /* <DEDUP_REMOVED lines=12> */
.L_x_98:
[----:B------:R-:W-:Y:S05]  /*73c0*/  BSYNC B1 ;  /* 0x0000000000017941 */ /* 0x000fea0003800000 */
.L_x_97:
        /* <DEDUP_REMOVED lines=12> */
.L_x_100:
[----:B------:R-:W-:Y:S05]  /*7490*/  BSYNC B1 ;  /* 0x0000000000017941 */ /* 0x000fea0003800000 */
.L_x_99:
        /* <DEDUP_REMOVED lines=12> */
.L_x_102:
[----:B------:R-:W-:Y:S05]  /*7560*/  BSYNC B1 ;  /* 0x0000000000017941 */ /* 0x000fea0003800000 */
.L_x_101:
        /* <DEDUP_REMOVED lines=12> */
.L_x_104:
[----:B------:R-:W-:Y:S05]  /*7630*/  BSYNC B1 ;  /* 0x0000000000017941 */ /* 0x000fea0003800000 */
.L_x_103:
        /* <DEDUP_REMOVED lines=12> */
.L_x_106:
[----:B------:R-:W-:Y:S05]  /*7700*/  BSYNC B1 ;  /* 0x0000000000017941 */ /* 0x000fea0003800000 */
.L_x_105:
        /* <DEDUP_REMOVED lines=12> */
.L_x_108:
[----:B------:R-:W-:Y:S05]  /*77d0*/  BSYNC B1 ;  /* 0x0000000000017941 */ /* 0x000fea0003800000 */
.L_x_107:
        /* <DEDUP_REMOVED lines=12> */
.L_x_110:
[----:B------:R-:W-:Y:S05]  /*78a0*/  BSYNC B1 ;  /* 0x0000000000017941 */ /* 0x000fea0003800000 */
.L_x_109:
        /* <DEDUP_REMOVED lines=12> */
.L_x_112:
[----:B------:R-:W-:Y:S05]  /*7970*/  BSYNC B1 ;  /* 0x0000000000017941 */ /* 0x000fea0003800000 */
.L_x_111:
        /* <DEDUP_REMOVED lines=12> */
.L_x_114:
[----:B------:R-:W-:Y:S05]  /*7a40*/  BSYNC B1 ;  /* 0x0000000000017941 */ /* 0x000fea0003800000 */
.L_x_113:
        /* <DEDUP_REMOVED lines=12> */
.L_x_116:
[----:B------:R-:W-:Y:S05]  /*7b10*/  BSYNC B1 ;  /* 0x0000000000017941 */ /* 0x000fea0003800000 */
.L_x_115:
        /* <DEDUP_REMOVED lines=12> */
.L_x_118:
[----:B------:R-:W-:Y:S05]  /*7be0*/  BSYNC B1 ;  /* 0x0000000000017941 */ /* 0x000fea0003800000 */
.L_x_117:
        /* <DEDUP_REMOVED lines=12> */
.L_x_120:
[----:B------:R-:W-:Y:S05]  /*7cb0*/  BSYNC B1 ;  /* 0x0000000000017941 */ /* 0x000fea0003800000 */
.L_x_119:
        /* <DEDUP_REMOVED lines=12> */
.L_x_122:
[----:B------:R-:W-:Y:S05]  /*7d80*/  BSYNC B1 ;  /* 0x0000000000017941 */ /* 0x000fea0003800000 */
.L_x_121:
        /* <DEDUP_REMOVED lines=12> */
.L_x_124:
[----:B------:R-:W-:Y:S05]  /*7e50*/  BSYNC B1 ;  /* 0x0000000000017941 */ /* 0x000fea0003800000 */
.L_x_123:
        /* <DEDUP_REMOVED lines=12> */
.L_x_126:
[----:B------:R-:W-:Y:S05]  /*7f20*/  BSYNC B1 ;  /* 0x0000000000017941 */ /* 0x000fea0003800000 */
.L_x_125:
        /* <DEDUP_REMOVED lines=12> */
.L_x_128:
[----:B------:R-:W-:Y:S05]  /*7ff0*/  BSYNC B1 ;  /* 0x0000000000017941 */ /* 0x000fea0003800000 */
.L_x_127:
        /* <DEDUP_REMOVED lines=12> */
.L_x_130:
[----:B------:R-:W-:Y:S05]  /*80c0*/  BSYNC B1 ;  /* 0x0000000000017941 */ /* 0x000fea0003800000 */
.L_x_129:
        /* <DEDUP_REMOVED lines=12> */
.L_x_132:
[----:B------:R-:W-:Y:S05]  /*8190*/  BSYNC B1 ;  /* 0x0000000000017941 */ /* 0x000fea0003800000 */
.L_x_131:
        /* <DEDUP_REMOVED lines=12> */
.L_x_134:
[----:B------:R-:W-:Y:S05]  /*8260*/  BSYNC B1 ;  /* 0x0000000000017941 */ /* 0x000fea0003800000 */
.L_x_133:
        /* <DEDUP_REMOVED lines=12> */
.L_x_136:
[----:B------:R-:W-:Y:S05]  /*8330*/  BSYNC B1 ;  /* 0x0000000000017941 */ /* 0x000fea0003800000 */
.L_x_135:
        /* <DEDUP_REMOVED lines=12> */
.L_x_138:
[----:B------:R-:W-:Y:S05]  /*8400*/  BSYNC B1 ;  /* 0x0000000000017941 */ /* 0x000fea0003800000 */
.L_x_137:
        /* <DEDUP_REMOVED lines=12> */
.L_x_140:
[----:B------:R-:W-:Y:S05]  /*84d0*/  BSYNC B1 ;  /* 0x0000000000017941 */ /* 0x000fea0003800000 */
.L_x_139:
        /* <DEDUP_REMOVED lines=12> */
.L_x_142:
[----:B------:R-:W-:Y:S05]  /*85a0*/  BSYNC B1 ;  /* 0x0000000000017941 */ /* 0x000fea0003800000 */
.L_x_141:
        /* <DEDUP_REMOVED lines=12> */
.L_x_144:
[----:B------:R-:W-:Y:S05]  /*8670*/  BSYNC B1 ;  /* 0x0000000000017941 */ /* 0x000fea0003800000 */
.L_x_143:
        /* <DEDUP_REMOVED lines=12> */
.L_x_146:
[----:B------:R-:W-:Y:S05]  /*8740*/  BSYNC B1 ;  /* 0x0000000000017941 */ /* 0x000fea0003800000 */
.L_x_145:
        /* <DEDUP_REMOVED lines=12> */
.L_x_148:
[----:B------:R-:W-:Y:S05]  /*8810*/  BSYNC B1 ;  /* 0x0000000000017941 */ /* 0x000fea0003800000 */
.L_x_147:
        /* <DEDUP_REMOVED lines=12> */
.L_x_150:
[----:B------:R-:W-:Y:S05]  /*88e0*/  BSYNC B1 ;  /* 0x0000000000017941 */ /* 0x000fea0003800000 */
.L_x_149:
        /* <DEDUP_REMOVED lines=12> */
.L_x_152:
[----:B------:R-:W-:Y:S05]  /*89b0*/  BSYNC B1 ;  /* 0x0000000000017941 */ /* 0x000fea0003800000 */
.L_x_151:
        /* <DEDUP_REMOVED lines=12> */
.L_x_154:
[----:B------:R-:W-:Y:S05]  /*8a80*/  BSYNC B1 ;  /* 0x0000000000017941 */ /* 0x000fea0003800000 */
.L_x_153:
        /* <DEDUP_REMOVED lines=12> */
.L_x_156:
[----:B------:R-:W-:Y:S05]  /*8b50*/  BSYNC B1 ;  /* 0x0000000000017941 */ /* 0x000fea0003800000 */
.L_x_155:
        /* <DEDUP_REMOVED lines=12> */
.L_x_158:
[----:B------:R-:W-:Y:S05]  /*8c20*/  BSYNC B1 ;  /* 0x0000000000017941 */ /* 0x000fea0003800000 */
.L_x_157:
        /* <DEDUP_REMOVED lines=12> */
.L_x_160:
[----:B------:R-:W-:Y:S05]  /*8cf0*/  BSYNC B1 ;  /* 0x0000000000017941 */ /* 0x000fea0003800000 */
.L_x_159:
        /* <DEDUP_REMOVED lines=12> */
.L_x_162:
[----:B------:R-:W-:Y:S05]  /*8dc0*/  BSYNC B1 ;  /* 0x0000000000017941 */ /* 0x000fea0003800000 */
.L_x_161:
        /* <DEDUP_REMOVED lines=12> */
.L_x_164:
[----:B------:R-:W-:Y:S05]  /*8e90*/  BSYNC B1 ;  /* 0x0000000000017941 */ /* 0x000fea0003800000 */
.L_x_163:
        /* <DEDUP_REMOVED lines=12> */
.L_x_166:
[----:B------:R-:W-:Y:S05]  /*8f60*/  BSYNC B1 ;  /* 0x0000000000017941 */ /* 0x000fea0003800000 */
.L_x_165:
        /* <DEDUP_REMOVED lines=12> */
.L_x_168:
[----:B------:R-:W-:Y:S05]  /*9030*/  BSYNC B1 ;  /* 0x0000000000017941 */ /* 0x000fea0003800000 */
.L_x_167:
        /* <DEDUP_REMOVED lines=12> */
.L_x_170:
[----:B------:R-:W-:Y:S05]  /*9100*/  BSYNC B1 ;  /* 0x0000000000017941 */ /* 0x000fea0003800000 */
.L_x_169:
        /* <DEDUP_REMOVED lines=12> */
.L_x_172:
[----:B------:R-:W-:Y:S05]  /*91d0*/  BSYNC B1 ;  /* 0x0000000000017941 */ /* 0x000fea0003800000 */
.L_x_171:
        /* <DEDUP_REMOVED lines=12> */
.L_x_174:
[----:B------:R-:W-:Y:S05]  /*92a0*/  BSYNC B1 ;  /* 0x0000000000017941 */ /* 0x000fea0003800000 */
.L_x_173:
        /* <DEDUP_REMOVED lines=12> */
.L_x_176:
[----:B------:R-:W-:Y:S05]  /*9370*/  BSYNC B1 ;  /* 0x0000000000017941 */ /* 0x000fea0003800000 */
.L_x_175:
        /* <DEDUP_REMOVED lines=12> */
.L_x_178:
[----:B------:R-:W-:Y:S05]  /*9440*/  BSYNC B1 ;  /* 0x0000000000017941 */ /* 0x000fea0003800000 */
.L_x_177:
        /* <DEDUP_REMOVED lines=12> */
.L_x_180:
[----:B------:R-:W-:Y:S05]  /*9510*/  BSYNC B1 ;  /* 0x0000000000017941 */ /* 0x000fea0003800000 */
.L_x_179:
        /* <DEDUP_REMOVED lines=12> */
.L_x_182:
[----:B------:R-:W-:Y:S05]  /*95e0*/  BSYNC B1 ;  /* 0x0000000000017941 */ /* 0x000fea0003800000 */
.L_x_181:
        /* <DEDUP_REMOVED lines=12> */
.L_x_184:
[----:B------:R-:W-:Y:S05]  /*96b0*/  BSYNC B1 ;  /* 0x0000000000017941 */ /* 0x000fea0003800000 */
.L_x_183:
        /* <DEDUP_REMOVED lines=12> */
.L_x_186:
[----:B------:R-:W-:Y:S05]  /*9780*/  BSYNC B1 ;  /* 0x0000000000017941 */ /* 0x000fea0003800000 */
.L_x_185:
        /* <DEDUP_REMOVED lines=12> */
.L_x_188:
[----:B------:R-:W-:Y:S05]  /*9850*/  BSYNC B1 ;  /* 0x0000000000017941 */ /* 0x000fea0003800000 */
.L_x_187:
        /* <DEDUP_REMOVED lines=12> */
.L_x_190:
[----:B------:R-:W-:Y:S05]  /*9920*/  BSYNC B1 ;  /* 0x0000000000017941 */ /* 0x000fea0003800000 */
.L_x_189:
        /* <DEDUP_REMOVED lines=12> */
.L_x_192:
[----:B------:R-:W-:Y:S05]  /*99f0*/  BSYNC B1 ;  /* 0x0000000000017941 */ /* 0x000fea0003800000 */
.L_x_191:
[----:B-----5:R-:W-:Y:S01]  /*9a00*/  LOP3.LUT R32, R32, 0xff, RZ, 0xc0, !PT ;  /* 0x000000ff20207812 */ /* 0x020fe200078ec0ff */
[----:B------:R-:W-:Y:S01]  /*9a10*/  BSSY B1, `(.L_x_193) ;  /* 0x000000b000017945 */ /* 0x000fe20003800000 */
[----:B------:R-:W-:Y:S02]  /*9a20*/  ISETP.LT.OR P5, PT, R34, 0x99, !P1 ;  /* 0x000000992200780c */ /* 0x000fe40004fa1670 */
[----:B------:R-:W-:-:S05]  /*9a30*/  F2FP.F16.E4M3.UNPACK_B R32, R32 ;  /* 0x00000020ff20723e */ /* 0x000fca00020006ff */
[----:B------:R-:W-:-:S05]  /*9a40*/  HADD2.F32 R32, -RZ, R32.H0_H0 ;  /* 0x20000020ff207230 */ /* 0x000fca0000004100 */
[----:B------:R-:W-:-:S04]  /*9a50*/  FMUL R32, R32, UR25 ;  /* 0x0000001920207c20 */ /* 0x000fc80008400000 */
[----:B------:R-:W-:Y:S01]  /*9a60*/  FFMA R32, R23, UR24, R32 ;  /* 0x0000001817207c23 */ /* 0x000fe20008000020 */
[----:B------:R-:W-:-:S04]  /*9a70*/  PRMT R23, RZ, 0x7610, R23 ;  /* 0x00007610ff177816 */ /* 0x000fc80000000017 */
[----:B0-----:R-:W-:-:S05]  /*9a80*/  F2FP.SATFINITE.E4M3.F32.PACK_AB_MERGE_C R33, RZ, R32, RZ ;  /* 0x00000020ff21723e */ /* 0x001fca00048070ff */
[----:B------:R0:W-:Y:S01]  /*9a90*/  @!P4 STG.E.U8 desc[UR22][R26.64+0x91], R33 ;  /* 0x000091211a00c986 */ /* 0x0001e2000c101116 */
[----:B------:R-:W-:Y:S05]  /*9aa0*/  @P5 BRA `(.L_x_194) ;  /* 0x0000000000045947 */ /* 0x000fea0003800000 */
[----:B------:R0:W5:Y:S02]  /*9ab0*/  LDG.E.U8 R23, desc[UR22][R28.64+0x98] ;  /* 0x000098161c177981 */ /* 0x000164000c1e1100 */
.L_x_194:
[----:B------:R-:W-:Y:S05]  /*9ac0*/  BSYNC B1 ;  /* 0x0000000000017941 */ /* 0x000fea0003800000 */
.L_x_193:
        /* <DEDUP_REMOVED lines=8> */
[----:B------:R-:W-:-:S05]  /*9b50*/  F2FP.SATFINITE.E4M3.F32.PACK_AB_MERGE_C R23, RZ, R23, RZ ;  /* 0x00000017ff17723e */ /* 0x000fca00048070ff */
[----:B------:R0:W-:Y:S01]  /*9b60*/  @!P5 STG.E.U8 desc[UR22][R24.64+0x98], R23 ;  /* 0x000098171800d986 */ /* 0x0001e2000c101116 */
[----:B------:R-:W-:Y:S05]  /*9b70*/  @P4 BRA `(.L_x_196) ;  /* 0x0000000000044947 */ /* 0x000fea0003800000 */
[----:B------:R0:W5:Y:S02]  /*9b80*/  LDG.E.U8 R22, desc[UR22][R28.64+0x99] ;  /* 0x000099161c167981 */ /* 0x000164000c1e1100 */
.L_x_196:
[----:B------:R-:W-:Y:S05]  /*9b90*/  BSYNC B1 ;  /* 0x0000000000017941 */ /* 0x000fea0003800000 */
.L_x_195:
        /* <DEDUP_REMOVED lines=12> */
.L_x_198:
[----:B------:R-:W-:Y:S05]  /*9c60*/  BSYNC B1 ;  /* 0x0000000000017941 */ /* 0x000fea0003800000 */
.L_x_197:
        /* <DEDUP_REMOVED lines=12> */
.L_x_200:
[----:B------:R-:W-:Y:S05]  /*9d30*/  BSYNC B1 ;  /* 0x0000000000017941 */ /* 0x000fea0003800000 */
.L_x_199:
        /* <DEDUP_REMOVED lines=12> */
.L_x_202:
[----:B------:R-:W-:Y:S05]  /*9e00*/  BSYNC B1 ;  /* 0x0000000000017941 */ /* 0x000fea0003800000 */
.L_x_201:
        /* <DEDUP_REMOVED lines=12> */
.L_x_204:
[----:B------:R-:W-:Y:S05]  /*9ed0*/  BSYNC B1 ;  /* 0x0000000000017941 */ /* 0x000fea0003800000 */
.L_x_203:
        /* <DEDUP_REMOVED lines=12> */
.L_x_206:
[----:B------:R-:W-:Y:S05]  /*9fa0*/  BSYNC B1 ;  /* 0x0000000000017941 */ /* 0x000fea0003800000 */
.L_x_205:
        /* <DEDUP_REMOVED lines=12> */
.L_x_208:
[----:B------:R-:W-:Y:S05]  /*a070*/  BSYNC B1 ;  /* 0x0000000000017941 */ /* 0x000fea0003800000 */
.L_x_207:
        /* <DEDUP_REMOVED lines=12> */
.L_x_210:
[----:B------:R-:W-:Y:S05]  /*a140*/  BSYNC B1 ;  /* 0x0000000000017941 */ /* 0x000fea0003800000 */
.L_x_209:
        /* <DEDUP_REMOVED lines=12> */
.L_x_212:
[----:B------:R-:W-:Y:S05]  /*a210*/  BSYNC B1 ;  /* 0x0000000000017941 */ /* 0x000fea0003800000 */
.L_x_211:
        /* <DEDUP_REMOVED lines=12> */
.L_x_214:
[----:B------:R-:W-:Y:S05]  /*a2e0*/  BSYNC B1 ;  /* 0x0000000000017941 */ /* 0x000fea0003800000 */
.L_x_213:
        /* <DEDUP_REMOVED lines=12> */
.L_x_216:
[----:B------:R-:W-:Y:S05]  /*a3b0*/  BSYNC B1 ;  /* 0x0000000000017941 */ /* 0x000fea0003800000 */
.L_x_215:
        /* <DEDUP_REMOVED lines=12> */
.L_x_218:
[----:B------:R-:W-:Y:S05]  /*a480*/  BSYNC B1 ;  /* 0x0000000000017941 */ /* 0x000fea0003800000 */
.L_x_217:
        /* <DEDUP_REMOVED lines=12> */
.L_x_220:
[----:B------:R-:W-:Y:S05]  /*a550*/  BSYNC B1 ;  /* 0x0000000000017941 */ /* 0x000fea0003800000 */
.L_x_219:
        /* <DEDUP_REMOVED lines=12> */
.L_x_222:
[----:B------:R-:W-:Y:S05]  /*a620*/  BSYNC B1 ;  /* 0x0000000000017941 */ /* 0x000fea0003800000 */
.L_x_221:
        /* <DEDUP_REMOVED lines=12> */
.L_x_224:
[----:B------:R-:W-:Y:S05]  /*a6f0*/  BSYNC B1 ;  /* 0x0000000000017941 */ /* 0x000fea0003800000 */
.L_x_223:
        /* <DEDUP_REMOVED lines=12> */
.L_x_226:
[----:B------:R-:W-:Y:S05]  /*a7c0*/  BSYNC B1 ;  /* 0x0000000000017941 */ /* 0x000fea0003800000 */
.L_x_225:
        /* <DEDUP_REMOVED lines=12> */
.L_x_228:
[----:B------:R-:W-:Y:S05]  /*a890*/  BSYNC B1 ;  /* 0x0000000000017941 */ /* 0x000fea0003800000 */
.L_x_227:
        /* <DEDUP_REMOVED lines=12> */
.L_x_230:
[----:B------:R-:W-:Y:S05]  /*a960*/  BSYNC B1 ;  /* 0x0000000000017941 */ /* 0x000fea0003800000 */
.L_x_229:
        /* <DEDUP_REMOVED lines=12> */
.L_x_232:
[----:B------:R-:W-:Y:S05]  /*aa30*/  BSYNC B1 ;  /* 0x0000000000017941 */ /* 0x000fea0003800000 */
.L_x_231:
        /* <DEDUP_REMOVED lines=12> */
.L_x_234:
[----:B------:R-:W-:Y:S05]  /*ab00*/  BSYNC B1 ;  /* 0x0000000000017941 */ /* 0x000fea0003800000 */
.L_x_233:
        /* <DEDUP_REMOVED lines=12> */
.L_x_236:
[----:B------:R-:W-:Y:S05]  /*abd0*/  BSYNC B1 ;  /* 0x0000000000017941 */ /* 0x000fea0003800000 */
.L_x_235:
[----:B-----5:R-:W-:Y:S01]  /*abe0*/  LOP3.LUT R2, R2, 0xff, RZ, 0xc0, !PT ;  /* 0x000000ff02027812 */ /* 0x020fe200078ec0ff */
[----:B------:R-:W-:Y:S01]  /*abf0*/  BSSY B1, `(.L_x_237) ;  /* 0x000000b000017945 */ /* 0x000fe20003800000 */
[----:B------:R-:W-:Y:S02]  /*ac00*/  ISETP.LT.OR P5, PT, R34, 0xc1, !P2 ;  /* 0x000000c12200780c */ /* 0x000fe400057a1670 */
[----:B------:R-:W-:-:S05]  /*ac10*/  F2FP.F16.E4M3.UNPACK_B R2, R2 ;  /* 0x00000002ff02723e */ /* 0x000fca00020006ff */
[----:B------:R-:W-:-:S05]  /*ac20*/  HADD2.F32 R2, -RZ, R2.H0_H0 ;  /* 0x20000002ff027230 */ /* 0x000fca0000004100 */
[----:B0-----:R-:W-:-:S04]  /*ac30*/  FMUL R3, R2, UR25 ;  /* 0x0000001902037c20 */ /* 0x001fc80008400000 */
[----:B------:R-:W-:Y:S01]  /*ac40*/  FFMA R3, R0, UR24, R3 ;  /* 0x0000001800037c23 */ /* 0x000fe20008000003 */
[----:B------:R-:W-:-:S04]  /*ac50*/  PRMT R0, RZ, 0x7610, R0 ;  /* 0x00007610ff007816 */ /* 0x000fc80000000000 */
[----:B------:R-:W-:-:S05]  /*ac60*/  F2FP.SATFINITE.E4M3.F32.PACK_AB_MERGE_C R3, RZ, R3, RZ ;  /* 0x00000003ff03723e */ /* 0x000fca00048070ff */
[----:B------:R0:W-:Y:S01]  /*ac70*/  @!P4 STG.E.U8 desc[UR22][R24.64+0xc1], R3 ;  /* 0x0000c1031800c986 */ /* 0x0001e2000c101116 */
[----:B------:R-:W-:Y:S05]  /*ac80*/  @P5 BRA `(.L_x_238) ;  /* 0x0000000000045947 */ /* 0x000fea0003800000 */
[----:B------:R0:W5:Y:S02]  /*ac90*/  LDG.E.U8 R0, desc[UR22][R30.64+0xc0] ;  /* 0x0000c0161e007981 */ /* 0x000164000c1e1100 */
.L_x_238:
[----:B------:R-:W-:Y:S05]  /*aca0*/  BSYNC B1 ;  /* 0x0000000000017941 */ /* 0x000fea0003800000 */
.L_x_237:
[----:B------:R-:W2:Y:S01]  /*acb0*/  LDL.LU R2, [R1] ;  /* 0x0000000001027983 */ /* 0x000ea20000300800 */
[----:B-----5:R-:W-:Y:S01]  /*acc0*/  LOP3.LUT R0, R0, 0xff, RZ, 0xc0, !PT ;  /* 0x000000ff00007812 */ /* 0x020fe200078ec0ff */
[----:B------:R-:W-:Y:S01]  /*acd0*/  BSSY B1, `(.L_x_239) ;  /* 0x000000b000017945 */ /* 0x000fe20003800000 */
[----:B------:R-:W-:Y:S02]  /*ace0*/  ISETP.LT.OR P4, PT, R34, 0xc2, !P2 ;  /* 0x000000c22200780c */ /* 0x000fe40005781670 */
[----:B------:R-:W-:-:S05]  /*acf0*/  F2FP.F16.E4M3.UNPACK_B R0, R0 ;  /* 0x00000000ff00723e */ /* 0x000fca00020006ff */
[----:B------:R-:W-:-:S05]  /*ad00*/  HADD2.F32 R0, -RZ, R0.H0_H0 ;  /* 0x20000000ff007230 */ /* 0x000fca0000004100 */
[----:B------:R-:W-:-:S04]  /*ad10*/  FMUL R0, R0, UR25 ;  /* 0x0000001900007c20 */ /* 0x000fc80008400000 */
[----:B--2---:R-:W-:-:S05]  /*ad20*/  FFMA R0, R2, UR24, R0 ;  /* 0x0000001802007c23 */ /* 0x004fca0008000000 */
[----:B0-----:R-:W-:Y:S02]  /*ad30*/  F2FP.SATFINITE.E4M3.F32.PACK_AB_MERGE_C R3, RZ, R0, RZ ;  /* 0x00000000ff03723e */ /* 0x001fe400048070ff */
[----:B------:R-:W-:-:S03]  /*ad40*/  PRMT R0, RZ, 0x7610, R0 ;  /* 0x00007610ff007816 */ /* 0x000fc60000000000 */
[----:B------:R0:W-:Y:S01]  /*ad50*/  @!P5 STG.E.U8 desc[UR22][R26.64+0xc0], R3 ;  /* 0x0000c0031a00d986 */ /* 0x0001e2000c101116 */
[----:B------:R-:W-:Y:S05]  /*ad60*/  @P4 BRA `(.L_x_240) ;  /* 0x0000000000044947 */ /* 0x000fea0003800000 */
[----:B------:R2:W5:Y:S02]  /*ad70*/  LDG.E.U8 R0, desc[UR22][R30.64+0xc1] ;  /* 0x0000c1161e007981 */ /* 0x000564000c1e1100 */
.L_x_240:
[----:B------:R-:W-:Y:S05]  /*ad80*/  BSYNC B1 ;  /* 0x0000000000017941 */ /* 0x000fea0003800000 */
.L_x_239:
[----:B------:R-:W3:Y:S01]  /*ad90*/  LDL.LU R2, [R1+0x4] ;  /* 0x0000040001027983 */ /* 0x000ee20000300800 */
[----:B-----5:R-:W-:Y:S01]  /*ada0*/  LOP3.LUT R0, R0, 0xff, RZ, 0xc0, !PT ;  /* 0x000000ff00007812 */ /* 0x020fe200078ec0ff */
[----:B------:R-:W-:Y:S01]  /*adb0*/  BSSY B1, `(.L_x_241) ;  /* 0x000000b000017945 */ /* 0x000fe20003800000 */
[----:B------:R-:W-:Y:S02]  /*adc0*/  ISETP.LT.OR P5, PT, R34, 0xc9, !P1 ;  /* 0x000000c92200780c */ /* 0x000fe40004fa1670 */
[----:B------:R-:W-:-:S05]  /*add0*/  F2FP.F16.E4M3.UNPACK_B R0, R0 ;  /* 0x00000000ff00723e */ /* 0x000fca00020006ff */
[----:B------:R-:W-:-:S05]  /*ade0*/  HADD2.F32 R0, -RZ, R0.H0_H0 ;  /* 0x20000000ff007230 */ /* 0x000fca0000004100 */
[----:B------:R-:W-:-:S04]  /*adf0*/  FMUL R0, R0, UR25 ;  /* 0x0000001900007c20 */ /* 0x000fc80008400000 */
[----:B---3--:R-:W-:-:S05]  /*ae00*/  FFMA R0, R2, UR24, R0 ;  /* 0x0000001802007c23 */ /* 0x008fca0008000000 */
[----:B0-----:R-:W-:Y:S02]  /*ae10*/  F2FP.SATFINITE.E4M3.F32.PACK_AB_MERGE_C R3, RZ, R0, RZ ;  /* 0x00000000ff03723e */ /* 0x001fe400048070ff */
[----:B------:R-:W-:-:S03]  /*ae20*/  PRMT R0, RZ, 0x7610, R0 ;  /* 0x00007610ff007816 */ /* 0x000fc60000000000 */
[----:B------:R0:W-:Y:S01]  /*ae30*/  @!P4 STG.E.U8 desc[UR22][R26.64+0xc1], R3 ;  /* 0x0000c1031a00c986 */ /* 0x0001e2000c101116 */
[----:B------:R-:W-:Y:S05]  /*ae40*/  @P5 BRA `(.L_x_242) ;  /* 0x0000000000045947 */ /* 0x000fea0003800000 */
[----:B------:R3:W5:Y:S02]  /*ae50*/  LDG.E.U8 R0, desc[UR22][R28.64+0xc8] ;  /* 0x0000c8161c007981 */ /* 0x000764000c1e1100 */
.L_x_242:
[----:B------:R-:W-:Y:S05]  /*ae60*/  BSYNC B1 ;  /* 0x0000000000017941 */ /* 0x000fea0003800000 */
.L_x_241:
[----:B------:R-:W2:Y:S01]  /*ae70*/  LDL.LU R2, [R1+0x8] ;  /* 0x0000080001027983 */ /* 0x000ea20000300800 */
        /* <DEDUP_REMOVED lines=12> */
.L_x_244:
[----:B------:R-:W-:Y:S05]  /*af40*/  BSYNC B1 ;  /* 0x0000000000017941 */ /* 0x000fea0003800000 */
.L_x_243:
        /* <DEDUP_REMOVED lines=13> */
.L_x_246:
[----:B------:R-:W-:Y:S05]  /*b020*/  BSYNC B1 ;  /* 0x0000000000017941 */ /* 0x000fea0003800000 */
.L_x_245:
        /* <DEDUP_REMOVED lines=13> */
.L_x_248:
[----:B------:R-:W-:Y:S05]  /*b100*/  BSYNC B1 ;  /* 0x0000000000017941 */ /* 0x000fea0003800000 */
.L_x_247:
        /* <DEDUP_REMOVED lines=13> */
.L_x_250:
[----:B------:R-:W-:Y:S05]  /*b1e0*/  BSYNC B1 ;  /* 0x0000000000017941 */ /* 0x000fea0003800000 */
.L_x_249:
        /* <DEDUP_REMOVED lines=13> */
.L_x_252:
[----:B------:R-:W-:Y:S05]  /*b2c0*/  BSYNC B1 ;  /* 0x0000000000017941 */ /* 0x000fea0003800000 */
.L_x_251:
        /* <DEDUP_REMOVED lines=13> */
.L_x_254:
[----:B------:R-:W-:Y:S05]  /*b3a0*/  BSYNC B1 ;  /* 0x0000000000017941 */ /* 0x000fea0003800000 */
.L_x_253:
        /* <DEDUP_REMOVED lines=13> */
.L_x_256:
[----:B------:R-:W-:Y:S05]  /*b480*/  BSYNC B1 ;  /* 0x0000000000017941 */ /* 0x000fea0003800000 */
.L_x_255:
        /* <DEDUP_REMOVED lines=13> */
.L_x_258:
[----:B------:R-:W-:Y:S05]  /*b560*/  BSYNC B1 ;  /* 0x0000000000017941 */ /* 0x000fea0003800000 */
.L_x_257:
        /* <DEDUP_REMOVED lines=13> */
.L_x_260:
[----:B------:R-:W-:Y:S05]  /*b640*/  BSYNC B1 ;  /* 0x0000000000017941 */ /* 0x000fea0003800000 */
.L_x_259:
        /* <DEDUP_REMOVED lines=13> */
.L_x_262:
[----:B------:R-:W-:Y:S05]  /*b720*/  BSYNC B1 ;  /* 0x0000000000017941 */ /* 0x000fea0003800000 */
.L_x_261:
        /* <DEDUP_REMOVED lines=13> */
.L_x_264:
[----:B------:R-:W-:Y:S05]  /*b800*/  BSYNC B1 ;  /* 0x0000000000017941 */ /* 0x000fea0003800000 */
.L_x_263:
        /* <DEDUP_REMOVED lines=13> */
.L_x_266:
[----:B------:R-:W-:Y:S05]  /*b8e0*/  BSYNC B1 ;  /* 0x0000000000017941 */ /* 0x000fea0003800000 */
.L_x_265:
        /* <DEDUP_REMOVED lines=13> */
.L_x_268:
[----:B------:R-:W-:Y:S05]  /*b9c0*/  BSYNC B1 ;  /* 0x0000000000017941 */ /* 0x000fea0003800000 */
.L_x_267:
        /* <DEDUP_REMOVED lines=13> */
.L_x_270:
[----:B------:R-:W-:Y:S05]  /*baa0*/  BSYNC B1 ;  /* 0x0000000000017941 */ /* 0x000fea0003800000 */
.L_x_269:
        /* <DEDUP_REMOVED lines=13> */
.L_x_272:
[----:B------:R-:W-:Y:S05]  /*bb80*/  BSYNC B1 ;  /* 0x0000000000017941 */ /* 0x000fea0003800000 */
.L_x_271:
        /* <DEDUP_REMOVED lines=13> */
.L_x_274:
[----:B------:R-:W-:Y:S05]  /*bc60*/  BSYNC B1 ;  /* 0x0000000000017941 */ /* 0x000fea0003800000 */
.L_x_273:
        /* <DEDUP_REMOVED lines=13> */
.L_x_276:
[----:B------:R-:W-:Y:S05]  /*bd40*/  BSYNC B1 ;  /* 0x0000000000017941 */ /* 0x000fea0003800000 */
.L_x_275:
        /* <DEDUP_REMOVED lines=13> */
.L_x_278:
[----:B------:R-:W-:Y:S05]  /*be20*/  BSYNC B1 ;  /* 0x0000000000017941 */ /* 0x000fea0003800000 */
.L_x_277:
        /* <DEDUP_REMOVED lines=13> */
.L_x_280:
[----:B------:R-:W-:Y:S05]  /*bf00*/  BSYNC B1 ;  /* 0x0000000000017941 */ /* 0x000fea0003800000 */
.L_x_279:
        /* <DEDUP_REMOVED lines=13> */
.L_x_282:
[----:B------:R-:W-:Y:S05]  /*bfe0*/  BSYNC B1 ;  /* 0x0000000000017941 */ /* 0x000fea0003800000 */
.L_x_281:
        /* <DEDUP_REMOVED lines=13> */
.L_x_284:
[----:B------:R-:W-:Y:S05]  /*c0c0*/  BSYNC B1 ;  /* 0x0000000000017941 */ /* 0x000fea0003800000 */
.L_x_283:
        /* <DEDUP_REMOVED lines=13> */
.L_x_286:
[----:B------:R-:W-:Y:S05]  /*c1a0*/  BSYNC B1 ;  /* 0x0000000000017941 */ /* 0x000fea0003800000 */
.L_x_285:
        /* <DEDUP_REMOVED lines=13> */
.L_x_288:
[----:B------:R-:W-:Y:S05]  /*c280*/  BSYNC B1 ;  /* 0x0000000000017941 */ /* 0x000fea0003800000 */
.L_x_287:
        /* <DEDUP_REMOVED lines=13> */
.L_x_290:
[----:B------:R-:W-:Y:S05]  /*c360*/  BSYNC B1 ;  /* 0x0000000000017941 */ /* 0x000fea0003800000 */
.L_x_289:
        /* <DEDUP_REMOVED lines=13> */
.L_x_292:
[----:B------:R-:W-:Y:S05]  /*c440*/  BSYNC B1 ;  /* 0x0000000000017941 */ /* 0x000fea0003800000 */
.L_x_291:
        /* <DEDUP_REMOVED lines=13> */
.L_x_294:
[----:B------:R-:W-:Y:S05]  /*c520*/  BSYNC B1 ;  /* 0x0000000000017941 */ /* 0x000fea0003800000 */
.L_x_293:
        /* <DEDUP_REMOVED lines=13> */
.L_x_296:
[----:B------:R-:W-:Y:S05]  /*c600*/  BSYNC B1 ;  /* 0x0000000000017941 */ /* 0x000fea0003800000 */
.L_x_295:
[----:B------:R-:W-:Y:S05]  /*c610*/  @P2 BRA `(.L_x_297) ;  /* 0x0000002000a42947 */ /* 0x000fea0003800000 */
[----:B------:R-:W2:Y:S01]  /*c620*/  LDL.LU R2, [R1+0x74] ;  /* 0x0000740001027983 */ /* 0x000ea20000300800 */
[----:B-----5:R-:W-:-:S04]  /*c630*/  LOP3.LUT R0, R0, 0xff, RZ, 0xc0, !PT ;  /* 0x000000ff00007812 */ /* 0x020fc800078ec0ff */
[----:B------:R-:W-:-:S05]  /*c640*/  F2FP.F16.E4M3.UNPACK_B R0, R0 ;  /* 0x00000000ff00723e */ /* 0x000fca00020006ff */
[----:B------:R-:W-:-:S05]  /*c650*/  HADD2.F32 R0, -RZ, R0.H0_H0 ;  /* 0x20000000ff007230 */ /* 0x000fca0000004100 */
[----:B------:R-:W-:-:S04]  /*c660*/  FMUL R0, R0, UR25 ;  /* 0x0000001900007c20 */ /* 0x000fc80008400000 */
[----:B--2---:R-:W-:-:S05]  /*c670*/  FFMA R0, R2, UR24, R0 ;  /* 0x0000001802007c23 */ /* 0x004fca0008000000 */
[----:B0-----:R-:W-:-:S05]  /*c680*/  F2FP.SATFINITE.E4M3.F32.PACK_AB_MERGE_C R3, RZ, R0, RZ ;  /* 0x00000000ff03723e */ /* 0x001fca00048070ff */
[----:B------:R0:W-:Y:S01]  /*c690*/  STG.E.U8 desc[UR22][R26.64+0xf9], R3 ;  /* 0x0000f9031a007986 */ /* 0x0001e2000c101116 */
[----:B------:R-:W-:Y:S05]  /*c6a0*/  BRA `(.L_x_297) ;  /* 0x0000002000807947 */ /* 0x000fea0003800000 */
.L_x_40:
[C---:B------:R-:W-:Y:S01]  /*c6b0*/  ISETP.GE.AND P2, PT, R39.reuse, 0x1, PT ;  /* 0x000000012700780c */ /* 0x040fe20003f46270 */
[----:B------:R-:W2:Y:S01]  /*c6c0*/  LDL.LU R227, [R1+0x14] ;  /* 0x0000140001e37983 */ /* 0x000ea20000300800 */
[----:B------:R-:W-:Y:S01]  /*c6d0*/  ISETP.GE.AND P1, PT, R39, 0x9, PT ;  /* 0x000000092700780c */ /* 0x000fe20003f26270 */
[----:B------:R-:W-:Y:S01]  /*c6e0*/  FMUL R226, R226, UR24 ;  /* 0x00000018e2e27c20 */ /* 0x000fe20008400000 */
[C---:B------:R-:W-:Y:S01]  /*c6f0*/  ISETP.LT.OR P4, PT, R34.reuse, 0x1, !P2 ;  /* 0x000000012200780c */ /* 0x040fe20005781670 */
[----:B------:R-:W-:Y:S01]  /*c700*/  FMUL R225, R225, UR24 ;  /* 0x00000018e1e17c20 */ /* 0x000fe20008400000 */
[----:B------:R-:W-:Y:S01]  /*c710*/  ISETP.LT.OR P5, PT, R34, 0x2, !P2 ;  /* 0x000000022200780c */ /* 0x000fe200057a1670 */
[----:B------:R-:W-:Y:S01]  /*c720*/  FMUL R224, R224, UR24 ;  /* 0x00000018e0e07c20 */ /* 0x000fe20008400000 */
[----:B------:R-:W-:Y:S02]  /*c730*/  ISETP.LT.OR P6, PT, R34, 0x1, !P1 ;  /* 0x000000012200780c */ /* 0x000fe40004fc1670 */
[----:B------:R-:W-:-:S02]  /*c740*/  F2FP.SATFINITE.E4M3.F32.PACK_AB_MERGE_C R29, RZ, R226, RZ ;  /* 0x000000e2ff1d723e */ /* 0x000fc400048070ff */
[----:B------:R-:W-:Y:S01]  /*c750*/  F2FP.SATFINITE.E4M3.F32.PACK_AB_MERGE_C R225, RZ, R225, RZ ;  /* 0x000000e1ffe1723e */ /* 0x000fe200048070ff */
[----:B------:R-:W-:Y:S01]  /*c760*/  FMUL R223, R223, UR24 ;  /* 0x00000018dfdf7c20 */ /* 0x000fe20008400000 */
[----:B------:R-:W-:Y:S01]  /*c770*/  F2FP.SATFINITE.E4M3.F32.PACK_AB_MERGE_C R31, RZ, R224, RZ ;  /* 0x000000e0ff1f723e */ /* 0x000fe200048070ff */
[----:B------:R-:W-:Y:S01]  /*c780*/  FMUL R222, R222, UR24 ;  /* 0x00000018dede7c20 */ /* 0x000fe20008400000 */
[----:B------:R-:W-:Y:S01]  /*c790*/  FMUL R221, R221, UR24 ;  /* 0x00000018dddd7c20 */ /* 0x000fe20008400000 */
[----:B------:R0:W-:Y:S01]  /*c7a0*/  @!P4 STG.E.U8 desc[UR22][R24.64], R29 ;  /* 0x0000001d1800c986 */ /* 0x0001e2000c101116 */
[----:B------:R-:W-:-:S03]  /*c7b0*/  ISETP.LT.OR P4, PT, R34, 0x2, !P1 ;  /* 0x000000022200780c */ /* 0x000fc60004f81670 */
[----:B------:R-:W-:Y:S01]  /*c7c0*/  @!P5 STG.E.U8 desc[UR22][R24.64+0x1], R225 ;  /* 0x000001e11800d986 */ /* 0x000fe2000c101116 */
[----:B------:R-:W-:-:S03]  /*c7d0*/  ISETP.LT.OR P5, PT, R34, 0x9, !P2 ;  /* 0x000000092200780c */ /* 0x000fc600057a1670 */
[----:B------:R3:W-:Y:S01]  /*c7e0*/  @!P6 STG.E.U8 desc[UR22][R26.64], R31 ;  /* 0x0000001f1a00e986 */ /* 0x0007e2000c101116 */
[----:B------:R-:W-:Y:S02]  /*c7f0*/  ISETP.LT.OR P6, PT, R34, 0xa, !P2 ;  /* 0x0000000a2200780c */ /* 0x000fe400057c1670 */
[----:B------:R-:W-:Y:S01]  /*c800*/  F2FP.SATFINITE.E4M3.F32.PACK_AB_MERGE_C R223, RZ, R223, RZ ;  /* 0x000000dfffdf723e */ /* 0x000fe200048070ff */
[----:B------:R-:W-:Y:S01]  /*c810*/  FMUL R219, R219, UR24 ;  /* 0x00000018dbdb7c20 */ /* 0x000fe20008400000 */
[----:B------:R-:W-:Y:S01]  /*c820*/  F2FP.SATFINITE.E4M3.F32.PACK_AB_MERGE_C R33, RZ, R222, RZ ;  /* 0x000000deff21723e */ /* 0x000fe200048070ff */
[----:B------:R-:W-:Y:S01]  /*c830*/  FMUL R220, R220, UR24 ;  /* 0x00000018dcdc7c20 */ /* 0x000fe20008400000 */
[----:B------:R-:W-:Y:S01]  /*c840*/  F2FP.SATFINITE.E4M3.F32.PACK_AB_MERGE_C R221, RZ, R221, RZ ;  /* 0x000000ddffdd723e */ /* 0x000fe200048070ff */
[----:B------:R-:W-:Y:S01]  /*c850*/  @!P4 STG.E.U8 desc[UR22][R26.64+0x1], R223 ;  /* 0x000001df1a00c986 */ /* 0x000fe2000c101116 */
[----:B------:R-:W-:-:S03]  /*c860*/  ISETP.LT.OR P4, PT, R34, 0x9, !P1 ;  /* 0x000000092200780c */ /* 0x000fc60004f81670 */
[----:B------:R4:W-:Y:S01]  /*c870*/  @!P5 STG.E.U8 desc[UR22][R24.64+0x8], R33 ;  /* 0x000008211800d986 */ /* 0x0009e2000c101116 */
[----:B------:R-:W-:-:S03]  /*c880*/  ISETP.LT.OR P5, PT, R34, 0xa, !P1 ;  /* 0x0000000a2200780c */ /* 0x000fc60004fa1670 */
[----:B------:R-:W-:Y:S01]  /*c890*/  @!P6 STG.E.U8 desc[UR22][R24.64+0x9], R221 ;  /* 0x000009dd1800e986 */ /* 0x000fe2000c101116 */
[----:B------:R-:W-:Y:S01]  /*c8a0*/  ISETP.LT.OR P6, PT, R34, 0x11, !P2 ;  /* 0x000000112200780c */ /* 0x000fe200057c1670 */
[----:B------:R-:W-:Y:S01]  /*c8b0*/  FMUL R218, R218, UR24 ;  /* 0x00000018dada7c20 */ /* 0x000fe20008400000 */
[----:B------:R-:W-:Y:S01]  /*c8c0*/  F2FP.SATFINITE.E4M3.F32.PACK_AB_MERGE_C R219, RZ, R219, RZ ;  /* 0x000000dbffdb723e */ /* 0x000fe200048070ff */
[----:B------:R-:W-:Y:S01]  /*c8d0*/  FMUL R217, R217, UR24 ;  /* 0x00000018d9d97c20 */ /* 0x000fe20008400000 */
[----:B0-----:R-:W-:Y:S01]  /*c8e0*/  F2FP.SATFINITE.E4M3.F32.PACK_AB_MERGE_C R29, RZ, R220, RZ ;  /* 0x000000dcff1d723e */ /* 0x001fe200048070ff */
[----:B------:R-:W-:Y:S01]  /*c8f0*/  FMUL R216, R216, UR24 ;  /* 0x00000018d8d87c20 */ /* 0x000fe20008400000 */
[----:B---3--:R-:W-:Y:S01]  /*c900*/  F2FP.SATFINITE.E4M3.F32.PACK_AB_MERGE_C R31, RZ, R218, RZ ;  /* 0x000000daff1f723e */ /* 0x008fe200048070ff */
[----:B------:R-:W-:Y:S01]  /*c910*/  FMUL R215, R215, UR24 ;  /* 0x00000018d7d77c20 */ /* 0x000fe20008400000 */
[----:B------:R-:W-:Y:S01]  /*c920*/  FMUL R213, R213, UR24 ;  /* 0x00000018d5d57c20 */ /* 0x000fe20008400000 */
[----:B------:R-:W-:Y:S01]  /*c930*/  @!P5 STG.E.U8 desc[UR22][R26.64+0x9], R219 ;  /* 0x000009db1a00d986 */ /* 0x000fe2000c101116 */
[----:B------:R-:W-:-:S03]  /*c940*/  ISETP.LT.OR P5, PT, R34, 0x12, !P2 ;  /* 0x000000122200780c */ /* 0x000fc600057a1670 */
[----:B------:R0:W-:Y:S01]  /*c950*/  @!P4 STG.E.U8 desc[UR22][R26.64+0x8], R29 ;  /* 0x0000081d1a00c986 */ /* 0x0001e2000c101116 */
[----:B------:R-:W-:-:S03]  /*c960*/  ISETP.LT.OR P4, PT, R34, 0x11, !P1 ;  /* 0x000000112200780c */ /* 0x000fc60004f81670 */
[----:B------:R3:W-:Y:S01]  /*c970*/  @!P6 STG.E.U8 desc[UR22][R24.64+0x10], R31 ;  /* 0x0000101f1800e986 */ /* 0x0007e2000c101116 */
[----:B------:R-:W-:Y:S02]  /*c980*/  ISETP.LT.OR P6, PT, R34, 0x12, !P1 ;  /* 0x000000122200780c */ /* 0x000fe40004fc1670 */
[----:B------:R-:W-:Y:S01]  /*c990*/  F2FP.SATFINITE.E4M3.F32.PACK_AB_MERGE_C R217, RZ, R217, RZ ;  /* 0x000000d9ffd9723e */ /* 0x000fe200048070ff */
[----:B------:R-:W-:Y:S01]  /*c9a0*/  FMUL R214, R214, UR24 ;  /* 0x00000018d6d67c20 */ /* 0x000fe20008400000 */
[----:B----4-:R-:W-:Y:S01]  /*c9b0*/  F2FP.SATFINITE.E4M3.F32.PACK_AB_MERGE_C R33, RZ, R216, RZ ;  /* 0x000000d8ff21723e */ /* 0x010fe200048070ff */
[----:B------:R-:W-:Y:S01]  /*c9c0*/  FMUL R212, R212, UR24 ;  /* 0x00000018d4d47c20 */ /* 0x000fe20008400000 */
[----:B------:R-:W-:Y:S01]  /*c9d0*/  F2FP.SATFINITE.E4M3.F32.PACK_AB_MERGE_C R215, RZ, R215, RZ ;  /* 0x000000d7ffd7723e */ /* 0x000fe200048070ff */
[----:B------:R-:W-:Y:S01]  /*c9e0*/  @!P5 STG.E.U8 desc[UR22][R24.64+0x11], R217 ;  /* 0x000011d91800d986 */ /* 0x000fe2000c101116 */
[----:B------:R-:W-:-:S03]  /*c9f0*/  ISETP.LT.OR P5, PT, R34, 0x1a, !P2 ;  /* 0x0000001a2200780c */ /* 0x000fc600057a1670 */
[----:B------:R4:W-:Y:S01]  /*ca00*/  @!P4 STG.E.U8 desc[UR22][R26.64+0x10], R33 ;  /* 0x000010211a00c986 */ /* 0x0009e2000c101116 */
[----:B------:R-:W-:-:S03]  /*ca10*/  ISETP.LT.OR P4, PT, R34, 0x19, !P2 ;  /* 0x000000192200780c */ /* 0x000fc60005781670 */
[----:B------:R-:W-:Y:S01]  /*ca20*/  @!P6 STG.E.U8 desc[UR22][R26.64+0x11], R215 ;  /* 0x000011d71a00e986 */ /* 0x000fe2000c101116 */
[----:B------:R-:W-:Y:S02]  /*ca30*/  ISETP.LT.OR P6, PT, R34, 0x19, !P1 ;  /* 0x000000192200780c */ /* 0x000fe40004fc1670 */
[----:B------:R-:W-:Y:S01]  /*ca40*/  F2FP.SATFINITE.E4M3.F32.PACK_AB_MERGE_C R213, RZ, R213, RZ ;  /* 0x000000d5ffd5723e */ /* 0x000fe200048070ff */
[----:B------:R-:W-:Y:S01]  /*ca50*/  FMUL R211, R211, UR24 ;  /* 0x00000018d3d37c20 */ /* 0x000fe20008400000 */
[----:B0-----:R-:W-:Y:S01]  /*ca60*/  F2FP.SATFINITE.E4M3.F32.PACK_AB_MERGE_C R29, RZ, R214, RZ ;  /* 0x000000d6ff1d723e */ /* 0x001fe200048070ff */
[----:B------:R-:W-:Y:S01]  /*ca70*/  FMUL R210, R210, UR24 ;  /* 0x00000018d2d27c20 */ /* 0x000fe20008400000 */
[----:B---3--:R-:W-:Y:S01]  /*ca80*/  F2FP.SATFINITE.E4M3.F32.PACK_AB_MERGE_C R31, RZ, R212, RZ ;  /* 0x000000d4ff1f723e */ /* 0x008fe200048070ff */
[----:B------:R-:W-:Y:S01]  /*ca90*/  @!P5 STG.E.U8 desc[UR22][R24.64+0x19], R213 ;  /* 0x000019d51800d986 */ /* 0x000fe2000c101116 */
[----:B------:R-:W-:-:S03]  /*caa0*/  ISETP.LT.OR P5, PT, R34, 0x1a, !P1 ;  /* 0x0000001a2200780c */ /* 0x000fc60004fa1670 */
[----:B------:R0:W-:Y:S01]  /*cab0*/  @!P4 STG.E.U8 desc[UR22][R24.64+0x18], R29 ;  /* 0x0000181d1800c986 */ /* 0x0001e2000c101116 */
[----:B------:R-:W-:-:S03]  /*cac0*/  ISETP.LT.OR P4, PT, R34, 0x21, !P2 ;  /* 0x000000212200780c */ /* 0x000fc60005781670 */
[----:B------:R3:W-:Y:S01]  /*cad0*/  @!P6 STG.E.U8 desc[UR22][R26.64+0x18], R31 ;  /* 0x0000181f1a00e986 */ /* 0x0007e2000c101116 */
[----:B------:R-:W-:Y:S01]  /*cae0*/  ISETP.LT.OR P6, PT, R34, 0x22, !P2 ;  /* 0x000000222200780c */ /* 0x000fe200057c1670 */
[----:B------:R-:W-:Y:S01]  /*caf0*/  FMUL R209, R209, UR24 ;  /* 0x00000018d1d17c20 */ /* 0x000fe20008400000 */
        /* <DEDUP_REMOVED lines=46> */
[C---:B------:R-:W-:Y:S01]  /*cde0*/  ISETP.LT.OR P6, PT, R34.reuse, 0x3a, !P2 ;  /* 0x0000003a2200780c */ /* 0x040fe200057c1670 */
[----:B------:R-:W-:Y:S01]  /*cdf0*/  FMUL R197, R197, UR24 ;  /* 0x00000018c5c57c20 */ /* 0x000fe20008400000 */
[----:B------:R-:W-:Y:S01]  /*ce00*/  F2FP.SATFINITE.E4M3.F32.PACK_AB_MERGE_C R199, RZ, R199, RZ ;  /* 0x000000c7ffc7723e */ /* 0x000fe200048070ff */
[----:B------:R-:W2:Y:S01]  /*ce10*/  LDL.LU R226, [R1+0x10] ;  /* 0x0000100001e27983 */ /* 0x000ea20000300800 */
[----:B----4-:R-:W-:Y:S02]  /*ce20*/  F2FP.SATFINITE.E4M3.F32.PACK_AB_MERGE_C R33, RZ, R198, RZ ;  /* 0x000000c6ff21723e */ /* 0x010fe400048070ff */
[----:B------:R-:W-:Y:S01]  /*ce30*/  F2FP.SATFINITE.E4M3.F32.PACK_AB_MERGE_C R197, RZ, R197, RZ ;  /* 0x000000c5ffc5723e */ /* 0x000fe200048070ff */
[----:B------:R-:W-:Y:S01]  /*ce40*/  @!P5 STG.E.U8 desc[UR22][R26.64+0x31], R199 ;  /* 0x000031c71a00d986 */ /* 0x000fe2000c101116 */
[----:B------:R-:W-:-:S03]  /*ce50*/  ISETP.LT.OR P5, PT, R34, 0x3a, !P1 ;  /* 0x0000003a2200780c */ /* 0x000fc60004fa1670 */
[----:B------:R-:W4:Y:S01]  /*ce60*/  LDL.LU R224, [R1+0xc] ;  /* 0x00000c0001e07983 */ /* 0x000f220000300800 */
[----:B------:R-:W-:-:S03]  /*ce70*/  FMUL R195, R195, UR24 ;  /* 0x00000018c3c37c20 */ /* 0x000fc60008400000 */
[----:B------:R1:W-:Y:S01]  /*ce80*/  @!P4 STG.E.U8 desc[UR22][R24.64+0x38], R33 ;  /* 0x000038211800c986 */ /* 0x0003e2000c101116 */
[----:B------:R-:W-:-:S03]  /*ce90*/  ISETP.LT.OR P4, PT, R34, 0x39, !P1 ;  /* 0x000000392200780c */ /* 0x000fc60004f81670 */
[----:B------:R-:W2:Y:S01]  /*cea0*/  LDL.LU R225, [R1+0x8] ;  /* 0x0000080001e17983 */ /* 0x000ea20000300800 */
[----:B------:R-:W-:-:S03]  /*ceb0*/  FMUL R196, R196, UR24 ;  /* 0x00000018c4c47c20 */ /* 0x000fc60008400000 */
[----:B------:R-:W-:Y:S01]  /*cec0*/  @!P6 STG.E.U8 desc[UR22][R24.64+0x39], R197 ;  /* 0x000039c51800e986 */ /* 0x000fe2000c101116 */
[----:B------:R-:W-:-:S03]  /*ced0*/  ISETP.LT.OR P6, PT, R34, 0x41, !P2 ;  /* 0x000000412200780c */ /* 0x000fc600057c1670 */
[----:B------:R-:W4:Y:S01]  /*cee0*/  LDL.LU R222, [R1] ;  /* 0x0000000001de7983 */ /* 0x000f220000300800 */
[----:B------:R-:W-:-:S03]  /*cef0*/  FMUL R194, R194, UR24 ;  /* 0x00000018c2c27c20 */ /* 0x000fc60008400000 */
[----:B------:R-:W4:Y:S04]  /*cf00*/  LDL.LU R223, [R1+0x18] ;  /* 0x0000180001df7983 */ /* 0x000f280000300800 */
[----:B------:R-:W4:Y:S01]  /*cf10*/  LDL.LU R221, [R1+0x4] ;  /* 0x0000040001dd7983 */ /* 0x000f220000300800 */
[----:B------:R-:W-:Y:S01]  /*cf20*/  F2FP.SATFINITE.E4M3.F32.PACK_AB_MERGE_C R195, RZ, R195, RZ ;  /* 0x000000c3ffc3723e */ /* 0x000fe200048070ff */
[----:B------:R-:W-:Y:S01]  /*cf30*/  FMUL R193, R193, UR24 ;  /* 0x00000018c1c17c20 */ /* 0x000fe20008400000 */
[----:B0-----:R-:W-:Y:S01]  /*cf40*/  F2FP.SATFINITE.E4M3.F32.PACK_AB_MERGE_C R29, RZ, R196, RZ ;  /* 0x000000c4ff1d723e */ /* 0x001fe200048070ff */
[----:B------:R-:W-:Y:S01]  /*cf50*/  FMUL R192, R192, UR24 ;  /* 0x00000018c0c07c20 */ /* 0x000fe20008400000 */
[----:B---3--:R-:W-:Y:S01]  /*cf60*/  F2FP.SATFINITE.E4M3.F32.PACK_AB_MERGE_C R31, RZ, R194, RZ ;  /* 0x000000c2ff1f723e */ /* 0x008fe200048070ff */
[----:B------:R-:W-:Y:S01]  /*cf70*/  @!P5 STG.E.U8 desc[UR22][R26.64+0x39], R195 ;  /* 0x000039c31a00d986 */ /* 0x000fe2000c101116 */
[C---:B------:R-:W-:Y:S01]  /*cf80*/  ISETP.LT.OR P5, PT, R34.reuse, 0x42, !P2 ;  /* 0x000000422200780c */ /* 0x040fe200057a1670 */
[----:B------:R-:W-:Y:S01]  /*cf90*/  FMUL R191, R191, UR24 ;  /* 0x00000018bfbf7c20 */ /* 0x000fe20008400000 */
[----:B------:R-:W-:Y:S01]  /*cfa0*/  F2FP.SATFINITE.E4M3.F32.PACK_AB_MERGE_C R193, RZ, R193, RZ ;  /* 0x000000c1ffc1723e */ /* 0x000fe200048070ff */
[----:B------:R0:W-:Y:S01]  /*cfb0*/  @!P4 STG.E.U8 desc[UR22][R26.64+0x38], R29 ;  /* 0x0000381d1a00c986 */ /* 0x0001e2000c101116 */
[C---:B------:R-:W-:Y:S01]  /*cfc0*/  ISETP.LT.OR P4, PT, R34.reuse, 0x41, !P1 ;  /* 0x000000412200780c */ /* 0x040fe20004f81670 */
[----:B------:R-:W-:Y:S01]  /*cfd0*/  FMUL R189, R189, UR24 ;  /* 0x00000018bdbd7c20 */ /* 0x000fe20008400000 */
[----:B-1----:R-:W-:Y:S01]  /*cfe0*/  F2FP.SATFINITE.E4M3.F32.PACK_AB_MERGE_C R33, RZ, R192, RZ ;  /* 0x000000c0ff21723e */ /* 0x002fe200048070ff */
[----:B------:R1:W-:Y:S01]  /*cff0*/  @!P6 STG.E.U8 desc[UR22][R24.64+0x40], R31 ;  /* 0x0000401f1800e986 */ /* 0x0003e2000c101116 */
[----:B------:R-:W-:Y:S01]  /*d000*/  ISETP.LT.OR P6, PT, R34, 0x42, !P1 ;  /* 0x000000422200780c */ /* 0x000fe20004fc1670 */
[----:B------:R-:W-:Y:S01]  /*d010*/  FMUL R190, R190, UR24 ;  /* 0x00000018bebe7c20 */ /* 0x000fe20008400000 */
[----:B------:R-:W-:Y:S01]  /*d020*/  F2FP.SATFINITE.E4M3.F32.PACK_AB_MERGE_C R191, RZ, R191, RZ ;  /* 0x000000bfffbf723e */ /* 0x000fe200048070ff */
[----:B------:R-:W-:Y:S01]  /*d030*/  FMUL R188, R188, UR24 ;  /* 0x00000018bcbc7c20 */ /* 0x000fe20008400000 */
[----:B------:R-:W-:Y:S01]  /*d040*/  F2FP.SATFINITE.E4M3.F32.PACK_AB_MERGE_C R189, RZ, R189, RZ ;  /* 0x000000bdffbd723e */ /* 0x000fe200048070ff */
[----:B------:R-:W-:Y:S01]  /*d050*/  @!P5 STG.E.U8 desc[UR22][R24.64+0x41], R193 ;  /* 0x000041c11800d986 */ /* 0x000fe2000c101116 */
[C---:B------:R-:W-:Y:S01]  /*d060*/  ISETP.LT.OR P5, PT, R34.reuse, 0x4a, !P2 ;  /* 0x0000004a2200780c */ /* 0x040fe200057a1670 */
[----:B------:R-:W-:Y:S01]  /*d070*/  FMUL R187, R187, UR24 ;  /* 0x00000018bbbb7c20 */ /* 0x000fe20008400000 */
[----:B0-----:R-:W-:Y:S01]  /*d080*/  F2FP.SATFINITE.E4M3.F32.PACK_AB_MERGE_C R29, RZ, R190, RZ ;  /* 0x000000beff1d723e */ /* 0x001fe200048070ff */
[----:B------:R0:W-:Y:S01]  /*d090*/  @!P4 STG.E.U8 desc[UR22][R26.64+0x40], R33 ;  /* 0x000040211a00c986 */ /* 0x0001e2000c101116 */
[----:B------:R-:W-:Y:S01]  /*d0a0*/  ISETP.LT.OR P4, PT, R34, 0x49, !P2 ;  /* 0x000000492200780c */ /* 0x000fe20005781670 */
[----:B------:R-:W-:Y:S01]  /*d0b0*/  FMUL R186, R186, UR24 ;  /* 0x00000018baba7c20 */ /* 0x000fe20008400000 */
[----:B-1----:R-:W-:Y:S01]  /*d0c0*/  F2FP.SATFINITE.E4M3.F32.PACK_AB_MERGE_C R31, RZ, R188, RZ ;  /* 0x000000bcff1f723e */ /* 0x002fe200048070ff */
[----:B------:R-:W-:Y:S01]  /*d0d0*/  @!P6 STG.E.U8 desc[UR22][R26.64+0x41], R191 ;  /* 0x000041bf1a00e986 */ /* 0x000fe2000c101116 */
[----:B------:R-:W-:Y:S01]  /*d0e0*/  ISETP.LT.OR P6, PT, R34, 0x49, !P1 ;  /* 0x000000492200780c */ /* 0x000fe20004fc1670 */
[----:B------:R-:W-:Y:S01]  /*d0f0*/  FMUL R185, R185, UR24 ;  /* 0x00000018b9b97c20 */ /* 0x000fe20008400000 */
[----:B------:R-:W-:Y:S01]  /*d100*/  F2FP.SATFINITE.E4M3.F32.PACK_AB_MERGE_C R187, RZ, R187, RZ ;  /* 0x000000bbffbb723e */ /* 0x000fe200048070ff */
[----:B------:R-:W-:Y:S01]  /*d110*/  FMUL R183, R183, UR24 ;  /* 0x00000018b7b77c20 */ /* 0x000fe20008400000 */
[----:B------:R-:W-:Y:S01]  /*d120*/  FMUL R184, R184, UR24 ;  /* 0x00000018b8b87c20 */ /* 0x000fe20008400000 */
[----:B------:R-:W-:Y:S01]  /*d130*/  @!P5 STG.E.U8 desc[UR22][R24.64+0x49], R189 ;  /* 0x000049bd1800d986 */ /* 0x000fe2000c101116 */
[----:B------:R-:W-:Y:S01]  /*d140*/  ISETP.LT.OR P5, PT, R34, 0x4a, !P1 ;  /* 0x0000004a2200780c */ /* 0x000fe20004fa1670 */
[----:B------:R-:W-:Y:S01]  /*d150*/  FMUL R182, R182, UR24 ;  /* 0x00000018b6b67c20 */ /* 0x000fe20008400000 */
[----:B0-----:R-:W-:Y:S01]  /*d160*/  F2FP.SATFINITE.E4M3.F32.PACK_AB_MERGE_C R33, RZ, R186, RZ ;  /* 0x000000baff21723e */ /* 0x001fe200048070ff */
[----:B------:R0:W-:Y:S01]  /*d170*/  @!P4 STG.E.U8 desc[UR22][R24.64+0x48], R29 ;  /* 0x0000481d1800c986 */ /* 0x0001e2000c101116 */
[C---:B------:R-:W-:Y:S01]  /*d180*/  ISETP.LT.OR P4, PT, R34.reuse, 0x51, !P2 ;  /* 0x000000512200780c */ /* 0x040fe20005781670 */
[----:B------:R-:W-:Y:S01]  /*d190*/  FMUL R181, R181, UR24 ;  /* 0x00000018b5b57c20 */ /* 0x000fe20008400000 */
[----:B------:R-:W-:Y:S01]  /*d1a0*/  F2FP.SATFINITE.E4M3.F32.PACK_AB_MERGE_C R185, RZ, R185, RZ ;  /* 0x000000b9ffb9723e */ /* 0x000fe200048070ff */
        /* <DEDUP_REMOVED lines=19> */
[----:B------:R-:W-:Y:S01]  /*d2e0*/  F2FP.SATFINITE.E4M3.F32.PACK_AB_MERGE_C R177, RZ, R177, RZ ;  /* 0x000000b1ffb1723e */ /* 0x000fe200048070ff */
        /* <DEDUP_REMOVED lines=13> */
[----:B------:R-:W-:Y:S01]  /*d3c0*/  FMUL R170, R170, UR24 ;  /* 0x00000018aaaa7c20 */ /* 0x000fe20008400000 */
        /* <DEDUP_REMOVED lines=9> */
[C---:B------:R-:W-:Y:S01]  /*d460*/  ISETP.LT.OR P6, PT, R34.reuse, 0x61, !P1 ;  /* 0x000000612200780c */ /* 0x040fe20004fc1670 */
        /* <DEDUP_REMOVED lines=9> */
[----:B------:R-:W-:Y:S01]  /*d500*/  ISETP.LT.OR P4, PT, R34, 0x69, !P2 ;  /* 0x000000692200780c */ /* 0x000fe20005781670 */
        /* <DEDUP_REMOVED lines=98> */
[----:B-----5:R-:W-:Y:S01]  /*db30*/  FMUL R5, R5, UR24 ;  /* 0x0000001805057c20 */ /* 0x020fe20008400000 */
        /* <DEDUP_REMOVED lines=15> */
[----:B------:R-:W-:Y:S01]  /*dc30*/  @!P6 STG.E.U8 desc[UR22][R26.64+0x90], R31 ;  /* 0x0000901f1a00e986 */ /* 0x000fe2000c101116 */
[----:B------:R-:W-:-:S05]  /*dc40*/  ISETP.LT.OR P6, PT, R34, 0x9a, !P2 ;  /* 0x0000009a2200780c */ /* 0x000fca00057c1670 */
[----:B------:R1:W-:Y:S01]  /*dc50*/  @!P5 STG.E.U8 desc[UR22][R26.64+0x91], R23 ;  /* 0x000091171a00d986 */ /* 0x0003e2000c101116 */
[C---:B------:R-:W-:Y:S02]  /*dc60*/  ISETP.LT.OR P5, PT, R34.reuse, 0x9a, !P1 ;  /* 0x0000009a2200780c */ /* 0x040fe40004fa1670 */
[----:B0-----:R-:W-:Y:S01]  /*dc70*/  F2FP.SATFINITE.E4M3.F32.PACK_AB_MERGE_C R29, RZ, R20, RZ ;  /* 0x00000014ff1d723e */ /* 0x001fe200048070ff */
[----:B------:R-:W-:Y:S01]  /*dc80*/  @!P4 STG.E.U8 desc[UR22][R24.64+0x98], R33 ;  /* 0x000098211800c986 */ /* 0x000fe2000c101116 */
[----:B------:R-:W-:-:S03]  /*dc90*/  ISETP.LT.OR P4, PT, R34, 0x99, !P1 ;  /* 0x000000992200780c */ /* 0x000fc60004f81670 */
[----:B------:R0:W-:Y:S01]  /*dca0*/  @!P6 STG.E.U8 desc[UR22][R24.64+0x99], R21 ;  /* 0x000099151800e986 */ /* 0x0001e2000c101116 */
[----:B------:R-:W-:Y:S02]  /*dcb0*/  ISETP.LT.OR P6, PT, R34, 0xa1, !P2 ;  /* 0x000000a12200780c */ /* 0x000fe400057c1670 */
[----:B-1----:R-:W-:-:S03]  /*dcc0*/  F2FP.SATFINITE.E4M3.F32.PACK_AB_MERGE_C R23, RZ, R18, RZ ;  /* 0x00000012ff17723e */ /* 0x002fc600048070ff */
[----:B------:R1:W-:Y:S01]  /*dcd0*/  @!P5 STG.E.U8 desc[UR22][R26.64+0x99], R19 ;  /* 0x000099131a00d986 */ /* 0x0003e2000c101116 */
[----:B------:R-:W-:-:S03]  /*dce0*/  ISETP.LT.OR P5, PT, R34, 0xa2, !P2 ;  /* 0x000000a22200780c */ /* 0x000fc600057a1670 */
[----:B------:R-:W-:Y:S01]  /*dcf0*/  @!P4 STG.E.U8 desc[UR22][R26.64+0x98], R29 ;  /* 0x0000981d1a00c986 */ /* 0x000fe2000c101116 */
[C---:B------:R-:W-:Y:S02]  /*dd00*/  ISETP.LT.OR P4, PT, R34.reuse, 0xa1, !P1 ;  /* 0x000000a12200780c */ /* 0x040fe40004f81670 */
[----:B0-----:R-:W-:Y:S01]  /*dd10*/  F2FP.SATFINITE.E4M3.F32.PACK_AB_MERGE_C R21, RZ, R16, RZ ;  /* 0x00000010ff15723e */ /* 0x001fe200048070ff */
[----:B------:R-:W-:Y:S01]  /*dd20*/  @!P6 STG.E.U8 desc[UR22][R24.64+0xa0], R23 ;  /* 0x0000a0171800e986 */ /* 0x000fe2000c101116 */
[----:B------:R-:W-:Y:S02]  /*dd30*/  ISETP.LT.OR P6, PT, R34, 0xa2, !P1 ;  /* 0x000000a22200780c */ /* 0x000fe40004fc1670 */
[----:B-1----:R-:W-:-:S03]  /*dd40*/  F2FP.SATFINITE.E4M3.F32.PACK_AB_MERGE_C R19, RZ, R14, RZ ;  /* 0x0000000eff13723e */ /* 0x002fc600048070ff */
[----:B------:R0:W-:Y:S01]  /*dd50*/  @!P5 STG.E.U8 desc[UR22][R24.64+0xa1], R17 ;  /* 0x0000a1111800d986 */ /* 0x0001e2000c101116 */
[----:B------:R-:W-:-:S03]  /*dd60*/  ISETP.LT.OR P5, PT, R34, 0xaa, !P2 ;  /* 0x000000aa2200780c */ /* 0x000fc600057a1670 */
[----:B------:R-:W-:Y:S01]  /*dd70*/  @!P4 STG.E.U8 desc[UR22][R26.64+0xa0], R21 ;  /* 0x0000a0151a00c986 */ /* 0x000fe2000c101116 */
[----:B------:R-:W-:-:S03]  /*dd80*/  ISETP.LT.OR P4, PT, R34, 0xa9, !P2 ;  /* 0x000000a92200780c */ /* 0x000fc60005781670 */
[----:B------:R1:W-:Y:S01]  /*dd90*/  @!P6 STG.E.U8 desc[UR22][R26.64+0xa1], R15 ;  /* 0x0000a10f1a00e986 */ /* 0x0003e2000c101116 */
[----:B------:R-:W-:Y:S02]  /*dda0*/  ISETP.LT.OR P6, PT, R34, 0xa9, !P1 ;  /* 0x000000a92200780c */ /* 0x000fe40004fc1670 */
[----:B0-----:R-:W-:-:S03]  /*ddb0*/  F2FP.SATFINITE.E4M3.F32.PACK_AB_MERGE_C R17, RZ, R12, RZ ;  /* 0x0000000cff11723e */ /* 0x001fc600048070ff */
[----:B------:R0:W-:Y:S01]  /*ddc0*/  @!P5 STG.E.U8 desc[UR22][R24.64+0xa9], R13 ;  /* 0x0000a90d1800d986 */ /* 0x0001e2000c101116 */
[----:B------:R-:W-:-:S03]  /*ddd0*/  ISETP.LT.OR P5, PT, R34, 0xaa, !P1 ;  /* 0x000000aa2200780c */ /* 0x000fc60004fa1670 */
[----:B------:R-:W-:Y:S01]  /*dde0*/  @!P4 STG.E.U8 desc[UR22][R24.64+0xa8], R19 ;  /* 0x0000a8131800c986 */ /* 0x000fe2000c101116 */
[C---:B------:R-:W-:Y:S02]  /*ddf0*/  ISETP.LT.OR P4, PT, R34.reuse, 0xb1, !P2 ;  /* 0x000000b12200780c */ /* 0x040fe40005781670 */
[----:B-1----:R-:W-:Y:S01]  /*de00*/  F2FP.SATFINITE.E4M3.F32.PACK_AB_MERGE_C R15, RZ, R10, RZ ;  /* 0x0000000aff0f723e */ /* 0x002fe200048070ff */
[----:B------:R-:W-:Y:S01]  /*de10*/  @!P6 STG.E.U8 desc[UR22][R26.64+0xa8], R17 ;  /* 0x0000a8111a00e986 */ /* 0x000fe2000c101116 */
[----:B------:R-:W-:Y:S02]  /*de20*/  ISETP.LT.OR P6, PT, R34, 0xb2, !P2 ;  /* 0x000000b22200780c */ /* 0x000fe400057c1670 */
[----:B0-----:R-:W-:-:S03]  /*de30*/  F2FP.SATFINITE.E4M3.F32.PACK_AB_MERGE_C R13, RZ, R8, RZ ;  /* 0x00000008ff0d723e */ /* 0x001fc600048070ff */
        /* <DEDUP_REMOVED lines=9> */
[----:B------:R3:W-:Y:S01]  /*ded0*/  @!P4 STG.E.U8 desc[UR22][R26.64+0xb0], R13 ;  /* 0x0000b00d1a00c986 */ /* 0x0007e2000c101116 */
[C---:B------:R-:W-:Y:S02]  /*dee0*/  ISETP.LT.OR P4, PT, R34.reuse, 0xb9, !P1 ;  /* 0x000000b92200780c */ /* 0x040fe40004f81670 */
[----:B-1----:R-:W-:Y:S01]  /*def0*/  F2FP.SATFINITE.E4M3.F32.PACK_AB_MERGE_C R9, RZ, R4, RZ ;  /* 0x00000004ff09723e */ /* 0x002fe200048070ff */
[----:B------:R1:W-:Y:S01]  /*df00*/  @!P6 STG.E.U8 desc[UR22][R24.64+0xb8], R11 ;  /* 0x0000b80b1800e986 */ /* 0x0003e2000c101116 */
[C---:B------:R-:W-:Y:S02]  /*df10*/  ISETP.LT.OR P6, PT, R34.reuse, 0xba, !P1 ;  /* 0x000000ba2200780c */ /* 0x040fe40004fc1670 */
[----:B0-----:R-:W-:Y:S01]  /*df20*/  F2FP.SATFINITE.E4M3.F32.PACK_AB_MERGE_C R7, RZ, R2, RZ ;  /* 0x00000002ff07723e */ /* 0x001fe200048070ff */
[----:B--2---:R-:W-:Y:S02]  /*df30*/  FMUL R2, R225, UR24 ;  /* 0x00000018e1027c20 */ /* 0x004fe40008400000 */
[----:B------:R0:W-:Y:S01]  /*df40*/  @!P5 STG.E.U8 desc[UR22][R24.64+0xb9], R5 ;  /* 0x0000b9051800d986 */ /* 0x0001e2000c101116 */
[----:B------:R-:W-:-:S02]  /*df50*/  ISETP.LT.OR P5, PT, R34, 0xc2, !P2 ;  /* 0x000000c22200780c */ /* 0x000fc400057a1670 */
[----:B---3--:R-:W-:Y:S01]  /*df60*/  F2FP.SATFINITE.E4M3.F32.PACK_AB_MERGE_C R13, RZ, R3, RZ ;  /* 0x00000003ff0d723e */ /* 0x008fe200048070ff */
[----:B----4-:R-:W-:Y:S01]  /*df70*/  FMUL R3, R222, UR24 ;  /* 0x00000018de037c20 */ /* 0x010fe20008400000 */
[----:B------:R2:W-:Y:S01]  /*df80*/  @!P4 STG.E.U8 desc[UR22][R26.64+0xb8], R9 ;  /* 0x0000b8091a00c986 */ /* 0x0005e2000c101116 */
[----:B-1----:R-:W-:Y:S01]  /*df90*/  F2FP.SATFINITE.E4M3.F32.PACK_AB_MERGE_C R11, RZ, R0, RZ ;  /* 0x00000000ff0b723e */ /* 0x002fe200048070ff */
[----:B------:R-:W-:Y:S01]  /*dfa0*/  FMUL R0, R221, UR24 ;  /* 0x00000018dd007c20 */ /* 0x000fe20008400000 */
[----:B------:R-:W-:Y:S01]  /*dfb0*/  ISETP.LT.OR P4, PT, R34, 0xc1, !P2 ;  /* 0x000000c12200780c */ /* 0x000fe20005781670 */
[----:B------:R-:W3:Y:S04]  /*dfc0*/  LDL.LU R222, [R1+0x1c] ;  /* 0x00001c0001de7983 */ /* 0x000ee80000300800 */
[----:B------:R-:W4:Y:S01]  /*dfd0*/  LDL.LU R220, [R1+0x20] ;  /* 0x0000200001dc7983 */ /* 0x000f220000300800 */
[----:B0-----:R-:W-:-:S03]  /*dfe0*/  F2FP.SATFINITE.E4M3.F32.PACK_AB_MERGE_C R5, RZ, R3, RZ ;  /* 0x00000003ff05723e */ /* 0x001fc600048070ff */
[----:B------:R-:W4:Y:S01]  /*dff0*/  LDL.LU R225, [R1+0x24] ;  /* 0x0000240001e17983 */ /* 0x000f220000300800 */
[----:B------:R-:W-:Y:S01]  /*e000*/  FMUL R3, R224, UR24 ;  /* 0x00000018e0037c20 */ /* 0x000fe20008400000 */
[----:B--2---:R-:W-:Y:S01]  /*e010*/  F2FP.SATFINITE.E4M3.F32.PACK_AB_MERGE_C R9, RZ, R0, RZ ;  /* 0x00000000ff09723e */ /* 0x004fe200048070ff */
[----:B------:R-:W-:Y:S01]  /*e020*/  FMUL R0, R226, UR24 ;  /* 0x00000018e2007c20 */ /* 0x000fe20008400000 */
[----:B------:R0:W-:Y:S01]  /*e030*/  @!P6 STG.E.U8 desc[UR22][R26.64+0xb9], R13 ;  /* 0x0000b90d1a00e986 */ /* 0x0001e2000c101116 */
[----:B------:R-:W-:-:S03]  /*e040*/  ISETP.LT.OR P6, PT, R34, 0xc1, !P1 ;  /* 0x000000c12200780c */ /* 0x000fc60004fc1670 */
[----:B------:R-:W2:Y:S04]  /*e050*/  LDL.LU R224, [R1+0x28] ;  /* 0x0000280001e07983 */ /* 0x000ea80000300800 */
[----:B------:R-:W2:Y:S01]  /*e060*/  LDL.LU R226, [R1+0x2c] ;  /* 0x00002c0001e27983 */ /* 0x000ea20000300800 */
[----:B0-----:R-:W-:Y:S01]  /*e070*/  F2FP.SATFINITE.E4M3.F32.PACK_AB_MERGE_C R13, RZ, R2, RZ ;  /* 0x00000002ff0d723e */ /* 0x001fe200048070ff */
[----:B------:R-:W-:Y:S02]  /*e080*/  FMUL R2, R227, UR24 ;  /* 0x00000018e3027c20 */ /* 0x000fe40008400000 */
[----:B------:R-:W2:Y:S04]  /*e090*/  LDL.LU R227, [R1+0x30] ;  /* 0x0000300001e37983 */ /* 0x000ea80000300800 */
[----:B------:R-:W-:Y:S01]  /*e0a0*/  @!P5 STG.E.U8 desc[UR22][R24.64+0xc1], R11 ;  /* 0x0000c10b1800d986 */ /* 0x000fe2000c101116 */
[----:B------:R-:W-:-:S03]  /*e0b0*/  ISETP.LT.OR P5, PT, R34, 0xc2, !P1 ;  /* 0x000000c22200780c */ /* 0x000fc60004fa1670 */
[----:B------:R0:W-:Y:S01]  /*e0c0*/  @!P4 STG.E.U8 desc[UR22][R24.64+0xc0], R7 ;  /* 0x0000c0071800c986 */ /* 0x0001e2000c101116 */
[----:B------:R-:W-:-:S03]  /*e0d0*/  ISETP.LT.OR P4, PT, R34, 0xc9, !P2 ;  /* 0x000000c92200780c */ /* 0x000fc60005781670 */
[----:B------:R1:W-:Y:S01]  /*e0e0*/  @!P6 STG.E.U8 desc[UR22][R26.64+0xc0], R5 ;  /* 0x0000c0051a00e986 */ /* 0x0003e2000c101116 */
[----:B------:R-:W-:-:S03]  /*e0f0*/  ISETP.LT.OR P6, PT, R34, 0xca, !P2 ;  /* 0x000000ca2200780c */ /* 0x000fc600057c1670 */
[----:B------:R-:W2:Y:S04]  /*e100*/  LDL.LU R221, [R1+0x34] ;  /* 0x0000340001dd7983 */ /* 0x000ea80000300800 */
[----:B------:R1:W-:Y:S01]  /*e110*/  @!P5 STG.E.U8 desc[UR22][R26.64+0xc1], R9 ;  /* 0x0000c1091a00d986 */ /* 0x0003e2000c101116 */
[----:B0-----:R-:W-:Y:S01]  /*e120*/  F2FP.SATFINITE.E4M3.F32.PACK_AB_MERGE_C R7, RZ, R3, RZ ;  /* 0x00000003ff07723e */ /* 0x001fe200048070ff */
[----:B------:R-:W-:Y:S02]  /*e130*/  FMUL R3, R223, UR24 ;  /* 0x00000018df037c20 */ /* 0x000fe40008400000 */
[----:B------:R-:W-:Y:S01]  /*e140*/  @!P4 STG.E.U8 desc[UR22][R24.64+0xc8], R13 ;  /* 0x0000c80d1800c986 */ /* 0x000fe2000c101116 */
[----:B------:R-:W-:-:S03]  /*e150*/  ISETP.LT.OR P4, PT, R34, 0xc9, !P1 ;  /* 0x000000c92200780c */ /* 0x000fc60004f81670 */
[----:B------:R-:W2:Y:S01]  /*e160*/  LDL.LU R223, [R1+0x38] ;  /* 0x0000380001df7983 */ /* 0x000ea20000300800 */
[----:B-1----:R-:W-:Y:S02]  /*e170*/  F2FP.SATFINITE.E4M3.F32.PACK_AB_MERGE_C R5, RZ, R0, RZ ;  /* 0x00000000ff05723e */ /* 0x002fe400048070ff */
[----:B------:R-:W-:Y:S02]  /*e180*/  F2FP.SATFINITE.E4M3.F32.PACK_AB_MERGE_C R11, RZ, R2, RZ ;  /* 0x00000002ff0b723e */ /* 0x000fe400048070ff */
[----:B------:R-:W-:Y:S01]  /*e190*/  F2FP.SATFINITE.E4M3.F32.PACK_AB_MERGE_C R9, RZ, R3, RZ ;  /* 0x00000003ff09723e */ /* 0x000fe200048070ff */
[----:B------:R0:W-:Y:S04]  /*e1a0*/  @!P6 STG.E.U8 desc[UR22][R24.64+0xc9], R7 ;  /* 0x0000c9071800e986 */ /* 0x0001e8000c101116 */
[----:B------:R1:W-:Y:S01]  /*e1b0*/  @!P4 STG.E.U8 desc[UR22][R26.64+0xc8], R5 ;  /* 0x0000c8051a00c986 */ /* 0x0003e2000c101116 */
[----:B---3--:R-:W-:-:S03]  /*e1c0*/  FMUL R0, R222, UR24 ;  /* 0x00000018de007c20 */ /* 0x008fc60008400000 */
[----:B------:R-:W3:Y:S01]  /*e1d0*/  LDL.LU R222, [R1+0x3c] ;  /* 0x00003c0001de7983 */ /* 0x000ee20000300800 */
[----:B----4-:R-:W-:Y:S01]  /*e1e0*/  FMUL R2, R220, UR24 ;  /* 0x00000018dc027c20 */ /* 0x010fe20008400000 */
[----:B0-----:R-:W-:Y:S01]  /*e1f0*/  F2FP.SATFINITE.E4M3.F32.PACK_AB_MERGE_C R7, RZ, R0, RZ ;  /* 0x00000000ff07723e */ /* 0x001fe200048070ff */
[----:B------:R-:W-:Y:S02]  /*e200*/  FMUL R3, R225, UR24 ;  /* 0x00000018e1037c20 */ /* 0x000fe40008400000 */
[----:B------:R-:W4:Y:S01]  /*e210*/  LDL.LU R225, [R1+0x40] ;  /* 0x0000400001e17983 */ /* 0x000f220000300800 */
[----:B------:R-:W-:Y:S02]  /*e220*/  F2FP.SATFINITE.E4M3.F32.PACK_AB_MERGE_C R13, RZ, R2, RZ ;  /* 0x00000002ff0d723e */ /* 0x000fe400048070ff */
[----:B-1----:R-:W-:Y:S01]  /*e230*/  F2FP.SATFINITE.E4M3.F32.PACK_AB_MERGE_C R5, RZ, R3, RZ ;  /* 0x00000003ff05723e */ /* 0x002fe200048070ff */
[----:B--2---:R-:W-:Y:S02]  /*e240*/  FMUL R0, R224, UR24 ;  /* 0x00000018e0007c20 */ /* 0x004fe40008400000 */
[----:B------:R-:W2:Y:S01]  /*e250*/  LDL.LU R224, [R1+0x44] ;  /* 0x0000440001e07983 */ /* 0x000ea20000300800 */
[----:B------:R-:W-:-:S03]  /*e260*/  FMUL R2, R226, UR24 ;  /* 0x00000018e2027c20 */ /* 0x000fc60008400000 */
[----:B------:R-:W2:Y:S01]  /*e270*/  LDL.LU R226, [R1+0x48] ;  /* 0x0000480001e27983 */ /* 0x000ea20000300800 */
[----:B------:R-:W-:-:S03]  /*e280*/  FMUL R3, R227, UR24 ;  /* 0x00000018e3037c20 */ /* 0x000fc60008400000 */
[----:B------:R-:W2:Y:S01]  /*e290*/  LDL.LU R227, [R1+0x4c] ;  /* 0x00004c0001e37983 */ /* 0x000ea20000300800 */
[C---:B------:R-:W-:Y:S02]  /*e2a0*/  ISETP.LT.OR P5, PT, R34.reuse, 0xca, !P1 ;  /* 0x000000ca2200780c */ /* 0x040fe40004fa1670 */
[C---:B------:R-:W-:Y:S01]  /*e2b0*/  ISETP.LT.OR P6, PT, R34.reuse, 0xd1, !P2 ;  /* 0x000000d12200780c */ /* 0x040fe200057c1670 */
[----:B------:R-:W2:Y:S01]  /*e2c0*/  LDL.LU R219, [R1+0x50] ;  /* 0x0000500001db7983 */ /* 0x000ea20000300800 */
[----:B------:R-:W-:-:S03]  /*e2d0*/  ISETP.LT.OR P4, PT, R34, 0xd1, !P1 ;  /* 0x000000d12200780c */ /* 0x000fc60004f81670 */
[----:B------:R-:W2:Y:S04]  /*e2e0*/  LDL.LU R218, [R1+0x54] ;  /* 0x0000540001da7983 */ /* 0x000ea80000300800 */
[----:B------:R-:W2:Y:S04]  /*e2f0*/  LDL.LU R220, [R1+0x58] ;  /* 0x0000580001dc7983 */ /* 0x000ea80000300800 */
[----:B------:R0:W-:Y:S01]  /*e300*/  @!P5 STG.E.U8 desc[UR22][R26.64+0xc9], R11 ;  /* 0x0000c90b1a00d986 */ /* 0x0001e2000c101116 */
[----:B------:R-:W-:-:S03]  /*e310*/  ISETP.LT.OR P5, PT, R34, 0xd2, !P2 ;  /* 0x000000d22200780c */ /* 0x000fc600057a1670 */
[----:B------:R1:W-:Y:S01]  /*e320*/  @!P6 STG.E.U8 desc[UR22][R24.64+0xd0], R9 ;  /* 0x0000d0091800e986 */ /* 0x0003e2000c101116 */
[----:B------:R-:W-:Y:S02]  /*e330*/  ISETP.LT.OR P6, PT, R34, 0xd2, !P1 ;  /* 0x000000d22200780c */ /* 0x000fe40004fc1670 */
[----:B0-----:R-:W-:-:S07]  /*e340*/  F2FP.SATFINITE.E4M3.F32.PACK_AB_MERGE_C R11, RZ, R2, RZ ;  /* 0x00000002ff0b723e */ /* 0x001fce00048070ff */
[----:B------:R0:W-:Y:S01]  /*e350*/  @!P5 STG.E.U8 desc[UR22][R24.64+0xd1], R7 ;  /* 0x0000d1071800d986 */ /* 0x0001e2000c101116 */
[C---:B------:R-:W-:Y:S02]  /*e360*/  ISETP.LT.OR P5, PT, R34.reuse, 0xda, !P2 ;  /* 0x000000da2200780c */ /* 0x040fe400057a1670 */
[----:B-1----:R-:W-:Y:S01]  /*e370*/  F2FP.SATFINITE.E4M3.F32.PACK_AB_MERGE_C R9, RZ, R0, RZ ;  /* 0x00000000ff09723e */ /* 0x002fe200048070ff */
[----:B------:R-:W-:Y:S01]  /*e380*/  @!P4 STG.E.U8 desc[UR22][R26.64+0xd0], R13 ;  /* 0x0000d00d1a00c986 */ /* 0x000fe2000c101116 */
[C---:B------:R-:W-:Y:S01]  /*e390*/  ISETP.LT.OR P4, PT, R34.reuse, 0xd9, !P2 ;  /* 0x000000d92200780c */ /* 0x040fe20005781670 */
[----:B------:R-:W-:Y:S01]  /*e3a0*/  FMUL R0, R221, UR24 ;  /* 0x00000018dd007c20 */ /* 0x000fe20008400000 */
[----:B------:R-:W-:Y:S01]  /*e3b0*/  FMUL R2, R223, UR24 ;  /* 0x00000018df027c20 */ /* 0x000fe20008400000 */
[----:B------:R1:W-:Y:S01]  /*e3c0*/  @!P6 STG.E.U8 desc[UR22][R26.64+0xd1], R5 ;  /* 0x0000d1051a00e986 */ /* 0x0003e2000c101116 */
[----:B------:R-:W-:-:S03]  /*e3d0*/  ISETP.LT.OR P6, PT, R34, 0xd9, !P1 ;  /* 0x000000d92200780c */ /* 0x000fc60004fc1670 */
[----:B------:R-:W2:Y:S04]  /*e3e0*/  LDL.LU R221, [R1+0x5c] ;  /* 0x00005c0001dd7983 */ /* 0x000ea80000300800 */
[----:B------:R-:W2:Y:S01]  /*e3f0*/  LDL.LU R223, [R1+0x60] ;  /* 0x0000600001df7983 */ /* 0x000ea20000300800 */
[----:B0-----:R-:W-:Y:S02]  /*e400*/  F2FP.SATFINITE.E4M3.F32.PACK_AB_MERGE_C R7, RZ, R3, RZ ;  /* 0x00000003ff07723e */ /* 0x001fe400048070ff */
[----:B-1----:R-:W-:Y:S01]  /*e410*/  F2FP.SATFINITE.E4M3.F32.PACK_AB_MERGE_C R5, RZ, R0, RZ ;  /* 0x00000000ff05723e */ /* 0x002fe200048070ff */
[----:B------:R0:W-:Y:S01]  /*e420*/  @!P4 STG.E.U8 desc[UR22][R24.64+0xd8], R9 ;  /* 0x0000d8091800c986 */ /* 0x0001e2000c101116 */
[----:B------:R-:W-:-:S03]  /*e430*/  F2FP.SATFINITE.E4M3.F32.PACK_AB_MERGE_C R13, RZ, R2, RZ ;  /* 0x00000002ff0d723e */ /* 0x000fc600048070ff */
[----:B------:R-:W-:Y:S04]  /*e440*/  @!P5 STG.E.U8 desc[UR22][R24.64+0xd9], R11 ;  /* 0x0000d90b1800d986 */ /* 0x000fe8000c101116 */
[----:B------:R1:W-:Y:S01]  /*e450*/  @!P6 STG.E.U8 desc[UR22][R26.64+0xd8], R7 ;  /* 0x0000d8071a00e986 */ /* 0x0003e2000c101116 */
[----:B---3--:R-:W-:-:S03]  /*e460*/  FMUL R3, R222, UR24 ;  /* 0x00000018de037c20 */ /* 0x008fc60008400000 */
[----:B------:R-:W3:Y:S01]  /*e470*/  LDL.LU R222, [R1+0x64] ;  /* 0x0000640001de7983 */ /* 0x000ee20000300800 */
[----:B----4-:R-:W-:Y:S01]  /*e480*/  FMUL R0, R225, UR24 ;  /* 0x00000018e1007c20 */ /* 0x010fe20008400000 */
[----:B0-----:R-:W-:Y:S02]  /*e490*/  F2FP.SATFINITE.E4M3.F32.PACK_AB_MERGE_C R9, RZ, R3, RZ ;  /* 0x00000003ff09723e */ /* 0x001fe400048070ff */
[----:B------:R-:W4:Y:S02]  /*e4a0*/  LDL.LU R225, [R1+0x68] ;  /* 0x0000680001e17983 */ /* 0x000f240000300800 */
        /* <DEDUP_REMOVED lines=8> */
[C---:B------:R-:W-:Y:S02]  /*e530*/  ISETP.LT.OR P4, PT, R34.reuse, 0xe1, !P2 ;  /* 0x000000e12200780c */ /* 0x040fe40005781670 */
[----:B------:R-:W-:-:S09]  /*e540*/  ISETP.LT.OR P6, PT, R34, 0xe2, !P2 ;  /* 0x000000e22200780c */ /* 0x000fd200057c1670 */
[----:B------:R0:W-:Y:S01]  /*e550*/  @!P5 STG.E.U8 desc[UR22][R26.64+0xd9], R5 ;  /* 0x0000d9051a00d986 */ /* 0x0001e2000c101116 */
[----:B------:R-:W-:-:S03]  /*e560*/  ISETP.LT.OR P5, PT, R34, 0xe2, !P1 ;  /* 0x000000e22200780c */ /* 0x000fc60004fa1670 */
[----:B------:R-:W-:Y:S01]  /*e570*/  @!P4 STG.E.U8 desc[UR22][R24.64+0xe0], R13 ;  /* 0x0000e00d1800c986 */ /* 0x000fe2000c101116 */
[----:B------:R-:W-:-:S03]  /*e580*/  ISETP.LT.OR P4, PT, R34, 0xe1, !P1 ;  /* 0x000000e12200780c */ /* 0x000fc60004f81670 */
[----:B------:R1:W-:Y:S01]  /*e590*/  @!P6 STG.E.U8 desc[UR22][R24.64+0xe1], R9 ;  /* 0x0000e1091800e986 */ /* 0x0003e2000c101116 */
[----:B------:R-:W-:Y:S02]  /*e5a0*/  ISETP.LT.OR P6, PT, R34, 0xe9, !P2 ;  /* 0x000000e92200780c */ /* 0x000fe400057c1670 */
[----:B------:R-:W-:Y:S02]  /*e5b0*/  F2FP.SATFINITE.E4M3.F32.PACK_AB_MERGE_C R11, RZ, R2, RZ ;  /* 0x00000002ff0b723e */ /* 0x000fe400048070ff */
[----:B0-----:R-:W-:-:S03]  /*e5c0*/  F2FP.SATFINITE.E4M3.F32.PACK_AB_MERGE_C R5, RZ, R3, RZ ;  /* 0x00000003ff05723e */ /* 0x001fc600048070ff */
[----:B------:R-:W-:Y:S01]  /*e5d0*/  @!P5 STG.E.U8 desc[UR22][R26.64+0xe1], R11 ;  /* 0x0000e10b1a00d986 */ /* 0x000fe2000c101116 */
[----:B------:R-:W-:-:S03]  /*e5e0*/  ISETP.LT.OR P5, PT, R34, 0xea, !P2 ;  /* 0x000000ea2200780c */ /* 0x000fc600057a1670 */
[----:B------:R0:W-:Y:S01]  /*e5f0*/  @!P4 STG.E.U8 desc[UR22][R26.64+0xe0], R7 ;  /* 0x0000e0071a00c986 */ /* 0x0001e2000c101116 */
[----:B------:R-:W-:-:S03]  /*e600*/  ISETP.LT.OR P4, PT, R34, 0xe9, !P1 ;  /* 0x000000e92200780c */ /* 0x000fc60004f81670 */
[----:B------:R0:W-:Y:S01]  /*e610*/  @!P6 STG.E.U8 desc[UR22][R24.64+0xe8], R5 ;  /* 0x0000e8051800e986 */ /* 0x0001e2000c101116 */
[----:B------:R-:W-:Y:S01]  /*e620*/  ISETP.LT.OR P6, PT, R34, 0xea, !P1 ;  /* 0x000000ea2200780c */ /* 0x000fe20004fc1670 */
[----:B------:R-:W-:Y:S01]  /*e630*/  FMUL R2, R219, UR24 ;  /* 0x00000018db027c20 */ /* 0x000fe20008400000 */
[----:B------:R-:W-:Y:S01]  /*e640*/  FMUL R3, R218, UR24 ;  /* 0x00000018da037c20 */ /* 0x000fe20008400000 */
[----:B-1----:R-:W-:-:S03]  /*e650*/  F2FP.SATFINITE.E4M3.F32.PACK_AB_MERGE_C R9, RZ, R0, RZ ;  /* 0x00000000ff09723e */ /* 0x002fc600048070ff */
[----:B------:R-:W-:Y:S02]  /*e660*/  F2FP.SATFINITE.E4M3.F32.PACK_AB_MERGE_C R13, RZ, R2, RZ ;  /* 0x00000002ff0d723e */ /* 0x000fe400048070ff */
[----:B0-----:R-:W-:Y:S01]  /*e670*/  F2FP.SATFINITE.E4M3.F32.PACK_AB_MERGE_C R7, RZ, R3, RZ ;  /* 0x00000003ff07723e */ /* 0x001fe200048070ff */
[----:B------:R0:W-:Y:S01]  /*e680*/  @!P5 STG.E.U8 desc[UR22][R24.64+0xe9], R9 ;  /* 0x0000e9091800d986 */ /* 0x0001e2000c101116 */
[----:B------:R-:W-:-:S03]  /*e690*/  ISETP.LT.OR P5, PT, R34, 0xf2, !P2 ;  /* 0x000000f22200780c */ /* 0x000fc600057a1670 */
[----:B------:R-:W-:Y:S01]  /*e6a0*/  @!P4 STG.E.U8 desc[UR22][R26.64+0xe8], R13 ;  /* 0x0000e80d1a00c986 */ /* 0x000fe2000c101116 */
[----:B------:R-:W-:-:S03]  /*e6b0*/  ISETP.LT.OR P4, PT, R34, 0xf1, !P2 ;  /* 0x000000f12200780c */ /* 0x000fc60005781670 */
[----:B------:R1:W-:Y:S01]  /*e6c0*/  @!P6 STG.E.U8 desc[UR22][R26.64+0xe9], R7 ;  /* 0x0000e9071a00e986 */ /* 0x0003e2000c101116 */
[----:B------:R-:W-:Y:S01]  /*e6d0*/  ISETP.LT.OR P6, PT, R34, 0xf1, !P1 ;  /* 0x000000f12200780c */ /* 0x000fe20004fc1670 */
[----:B------:R-:W-:Y:S01]  /*e6e0*/  FMUL R0, R220, UR24 ;  /* 0x00000018dc007c20 */ /* 0x000fe20008400000 */
[----:B------:R-:W-:Y:S01]  /*e6f0*/  FMUL R2, R221, UR24 ;  /* 0x00000018dd027c20 */ /* 0x000fe20008400000 */
[----:B------:R-:W-:-:S03]  /*e700*/  FMUL R3, R223, UR24 ;  /* 0x00000018df037c20 */ /* 0x000fc60008400000 */
[----:B------:R-:W-:Y:S02]  /*e710*/  F2FP.SATFINITE.E4M3.F32.PACK_AB_MERGE_C R5, RZ, R0, RZ ;  /* 0x00000000ff05723e */ /* 0x000fe400048070ff */
[----:B------:R-:W-:Y:S02]  /*e720*/  F2FP.SATFINITE.E4M3.F32.PACK_AB_MERGE_C R11, RZ, R2, RZ ;  /* 0x00000002ff0b723e */ /* 0x000fe400048070ff */
[----:B0-----:R-:W-:Y:S01]  /*e730*/  F2FP.SATFINITE.E4M3.F32.PACK_AB_MERGE_C R9, RZ, R3, RZ ;  /* 0x00000003ff09723e */ /* 0x001fe200048070ff */
[----:B------:R-:W-:Y:S01]  /*e740*/  @!P4 STG.E.U8 desc[UR22][R24.64+0xf0], R5 ;  /* 0x0000f0051800c986 */ /* 0x000fe2000c101116 */
[----:B------:R-:W-:-:S03]  /*e750*/  ISETP.LT.OR P4, PT, R34, 0xf2, !P1 ;  /* 0x000000f22200780c */ /* 0x000fc60004f81670 */
[----:B------:R0:W-:Y:S01]  /*e760*/  @!P5 STG.E.U8 desc[UR22][R24.64+0xf1], R11 ;  /* 0x0000f10b1800d986 */ /* 0x0001e2000c101116 */
[C---:B------:R-:W-:Y:S02]  /*e770*/  ISETP.LT.OR P5, PT, R34.reuse, 0xf9, !P2 ;  /* 0x000000f92200780c */ /* 0x040fe400057a1670 */
[C---:B------:R-:W-:Y:S01]  /*e780*/  ISETP.LT.OR P2, PT, R34.reuse, 0xfa, !P2 ;  /* 0x000000fa2200780c */ /* 0x040fe20005741670 */
[----:B------:R0:W-:Y:S01]  /*e790*/  @!P6 STG.E.U8 desc[UR22][R26.64+0xf0], R9 ;  /* 0x0000f0091a00e986 */ /* 0x0001e2000c101116 */
[C---:B------:R-:W-:Y:S02]  /*e7a0*/  ISETP.LT.OR P6, PT, R34.reuse, 0xf9, !P1 ;  /* 0x000000f92200780c */ /* 0x040fe40004fc1670 */
[----:B------:R-:W-:Y:S01]  /*e7b0*/  ISETP.LT.OR P1, PT, R34, 0xfa, !P1 ;  /* 0x000000fa2200780c */ /* 0x000fe20004f21670 */
[----:B---3--:R-:W-:Y:S01]  /*e7c0*/  FMUL R0, R222, UR24 ;  /* 0x00000018de007c20 */ /* 0x008fe20008400000 */
[----:B----4-:R-:W-:-:S04]  /*e7d0*/  FMUL R2, R225, UR24 ;  /* 0x00000018e1027c20 */ /* 0x010fc80008400000 */
[----:B-1----:R-:W-:Y:S01]  /*e7e0*/  F2FP.SATFINITE.E4M3.F32.PACK_AB_MERGE_C R7, RZ, R0, RZ ;  /* 0x00000000ff07723e */ /* 0x002fe200048070ff */
[----:B--2---:R-:W-:Y:S01]  /*e7f0*/  FMUL R3, R224, UR24 ;  /* 0x00000018e0037c20 */ /* 0x004fe20008400000 */
[----:B------:R-:W-:Y:S01]  /*e800*/  FMUL R4, R226, UR24 ;  /* 0x00000018e2047c20 */ /* 0x000fe20008400000 */
[----:B0-----:R-:W-:-:S03]  /*e810*/  F2FP.SATFINITE.E4M3.F32.PACK_AB_MERGE_C R11, RZ, R2, RZ ;  /* 0x00000002ff0b723e */ /* 0x001fc600048070ff */
[----:B------:R-:W-:Y:S01]  /*e820*/  F2FP.SATFINITE.E4M3.F32.PACK_AB_MERGE_C R3, RZ, R3, RZ ;  /* 0x00000003ff03723e */ /* 0x000fe200048070ff */
[----:B------:R-:W-:Y:S01]  /*e830*/  FMUL R5, R227, UR24 ;  /* 0x00000018e3057c20 */ /* 0x000fe20008400000 */
[----:B------:R-:W-:Y:S01]  /*e840*/  F2FP.SATFINITE.E4M3.F32.PACK_AB_MERGE_C R9, RZ, R4, RZ ;  /* 0x00000004ff09723e */ /* 0x000fe200048070ff */
[----:B------:R0:W-:Y:S03]  /*e850*/  @!P4 STG.E.U8 desc[UR22][R26.64+0xf1], R7 ;  /* 0x0000f1071a00c986 */ /* 0x0001e6000c101116 */
[----:B------:R-:W-:Y:S01]  /*e860*/  F2FP.SATFINITE.E4M3.F32.PACK_AB_MERGE_C R5, RZ, R5, RZ ;  /* 0x00000005ff05723e */ /* 0x000fe200048070ff */
[----:B------:R0:W-:Y:S04]  /*e870*/  @!P5 STG.E.U8 desc[UR22][R24.64+0xf8], R11 ;  /* 0x0000f80b1800d986 */ /* 0x0001e8000c101116 */
[----:B------:R0:W-:Y:S04]  /*e880*/  @!P2 STG.E.U8 desc[UR22][R24.64+0xf9], R3 ;  /* 0x0000f9031800a986 */ /* 0x0001e8000c101116 */
[----:B------:R0:W-:Y:S04]  /*e890*/  @!P6 STG.E.U8 desc[UR22][R26.64+0xf8], R9 ;  /* 0x0000f8091a00e986 */ /* 0x0001e8000c101116 */
[----:B------:R0:W-:Y:S02]  /*e8a0*/  @!P1 STG.E.U8 desc[UR22][R26.64+0xf9], R5 ;  /* 0x0000f9051a009986 */ /* 0x0001e4000c101116 */
.L_x_297:
[----:B------:R-:W-:Y:S05]  /*e8b0*/  BSYNC B0 ;  /* 0x0000000000007941 */ /* 0x000fea0003800000 */
.L_x_39:
[----:B------:R-:W2:Y:S01]  /*e8c0*/  LDL.LU R22, [R1+0x80] ;  /* 0x0000800001167983 */ /* 0x000ea20000300800 */
[----:B0-----:R-:W-:Y:S01]  /*e8d0*/  IMAD.U32 R3, RZ, RZ, UR18 ;  /* 0x00000012ff037e24 */ /* 0x001fe2000f8e00ff */
[----:B------:R-:W-:Y:S02]  /*e8e0*/  ULDC.64 UR6, c[0x0][0x650] ;  /* 0x0001940000067ab9 */ /* 0x000fe40000000a00 */
[----:B------:R-:W3:Y:S01]  /*e8f0*/  LDL.LU R19, [R1+0x84] ;  /* 0x0000840001137983 */ /* 0x000ee20000300800 */
[----:B-----5:R-:W-:Y:S01]  /*e900*/  IMAD.U32 R0, RZ, RZ, UR20 ;  /* 0x00000014ff007e24 */ /* 0x020fe2000f8e00ff */
[----:B------:R0:W-:Y:S01]  /*e910*/  SYNCS.ARRIVE.TRANS64.A1T0 RZ, [R3+UR29], RZ ;  /* 0x000000ff03ff79a7 */ /* 0x0001e2000810001d */
[----:B------:R-:W-:Y:S02]  /*e920*/  IMAD.U32 R2, RZ, RZ, UR20 ;  /* 0x00000014ff027e24 */ /* 0x000fe4000f8e00ff */
[----:B------:R-:W-:Y:S02]  /*e930*/  IMAD.MOV.U32 R4, RZ, RZ, -0x1 ;  /* 0xffffffffff047424 */ /* 0x000fe400078e00ff */
[----:B0-----:R-:W-:Y:S01]  /*e940*/  IMAD.U32 R3, RZ, RZ, UR15 ;  /* 0x0000000fff037e24 */ /* 0x001fe2000f8e00ff */
[----:B---3--:R-:W-:-:S02]  /*e950*/  LEA R19, P1, R0, R19, 0x1 ;  /* 0x0000001300137211 */ /* 0x008fc400078208ff */
[----:B------:R-:W-:Y:S02]  /*e960*/  PRMT R0, RZ, 0x7610, R0 ;  /* 0x00007610ff007816 */ /* 0x000fe40000000000 */
[----:B--2---:R-:W-:Y:S01]  /*e970*/  LEA.HI.X R22, R2, R22, R3, 0x1, P1 ;  /* 0x0000001602167211 */ /* 0x004fe200008f0c03 */
[----:B------:R-:W-:Y:S01]  /*e980*/  IMAD.MOV.U32 R2, RZ, RZ, -0x1 ;  /* 0xffffffffff027424 */ /* 0x000fe200078e00ff */
[----:B------:R0:W-:Y:S01]  /*e990*/  STL [R1+0x84], R19 ;  /* 0x0000841301007387 */ /* 0x0001e20000100800 */
[----:B------:R-:W-:Y:S01]  /*e9a0*/  IMAD.MOV.U32 R3, RZ, RZ, -0x1 ;  /* 0xffffffffff037424 */ /* 0x000fe200078e00ff */
[----:B------:R-:W-:Y:S02]  /*e9b0*/  ISETP.GE.U32.AND P1, PT, R19, UR6, PT ;  /* 0x0000000613007c0c */ /* 0x000fe4000bf26070 */
[----:B------:R0:W-:Y:S02]  /*e9c0*/  STL [R1+0x80], R22 ;  /* 0x0000801601007387 */ /* 0x0001e40000100800 */
[----:B------:R-:W-:-:S02]  /*e9d0*/  ISETP.GE.U32.AND.EX P1, PT, R22, UR7, PT, P1 ;  /* 0x0000000716007c0c */ /* 0x000fc4000bf26110 */
[----:B------:R0:W-:Y:S04]  /*e9e0*/  STL [R1+0x88], R4 ;  /* 0x0000880401007387 */ /* 0x0001e80000100800 */
[----:B------:R0:W-:Y:S04]  /*e9f0*/  STL [R1+0x78], R2 ;  /* 0x0000780201007387 */ /* 0x0001e80000100800 */
[----:B------:R0:W-:Y:S03]  /*ea00*/  STL [R1+0x8c], R3 ;  /* 0x00008c0301007387 */ /* 0x0001e60000100800 */
[----:B------:R-:W-:Y:S05]  /*ea10*/  @P1 BRA `(.L_x_298) ;  /* 0x0000000400741947 */ /* 0x000fea0003800000 */
[----:B------:R-:W2:Y:S01]  /*ea20*/  S2R R14, SR_CTAID.X ;  /* 0x00000000000e7919 */ /* 0x000ea20000002500 */
[----:B------:R-:W3:Y:S01]  /*ea30*/  LDC.64 R8, c[0x0][0x628] ;  /* 0x00018a00ff087b82 */ /* 0x000ee20000000a00 */
[----:B------:R-:W-:Y:S01]  /*ea40*/  ULDC UR6, c[0x0][0x150] ;  /* 0x0000540000067ab9 */ /* 0x000fe20000000800 */
[----:B------:R-:W-:Y:S01]  /*ea50*/  IMAD.MOV.U32 R6, RZ, RZ, R19 ;  /* 0x000000ffff067224 */ /* 0x000fe200078e0013 */
[----:B------:R-:W0:Y:S01]  /*ea60*/  S2R R16, SR_CTAID.Y ;  /* 0x0000000000107919 */ /* 0x000e220000002600 */
[----:B------:R-:W-:-:S04]  /*ea70*/  IMAD.MOV.U32 R7, RZ, RZ, R22 ;  /* 0x000000ffff077224 */ /* 0x000fc800078e0016 */
[----:B------:R-:W0:Y:S08]  /*ea80*/  LDC R17, c[0x0][0x144] ;  /* 0x00005100ff117b82 */ /* 0x000e300000000800 */
[----:B------:R-:W0:Y:S08]  /*ea90*/  LDC R10, c[0x0][0x630] ;  /* 0x00018c00ff0a7b82 */ /* 0x000e300000000800 */
[----:B------:R-:W0:Y:S01]  /*eaa0*/  LDC.64 R12, c[0x0][0x620] ;  /* 0x00018800ff0c7b82 */ /* 0x000e220000000a00 */
[----:B---3--:R-:W-:-:S04]  /*eab0*/  ISETP.NE.U32.AND P1, PT, R8, RZ, PT ;  /* 0x000000ff0800720c */ /* 0x008fc80003f25070 */
[----:B------:R-:W-:Y:S02]  /*eac0*/  ISETP.NE.AND.EX P1, PT, R9, RZ, PT, P1 ;  /* 0x000000ff0900720c */ /* 0x000fe40003f25310 */
[----:B--2---:R-:W-:-:S05]  /*ead0*/  I2FP.F32.U32 R0, R14 ;  /* 0x0000000e00007245 */ /* 0x004fca0000201000 */
[----:B------:R-:W-:-:S04]  /*eae0*/  FMUL R0, R0, UR6 ;  /* 0x0000000600007c20 */ /* 0x000fc80008400000 */
[----:B------:R2:W3:Y:S02]  /*eaf0*/  F2I.U32.TRUNC.NTZ R15, R0 ;  /* 0x00000000000f7305 */ /* 0x0004e4000020f000 */
[----:B------:R-:W-:Y:S05]  /*eb00*/  @!P1 BRA `(.L_x_299) ;  /* 0x0000000000289947 */ /* 0x000fea0003800000 */
[----:B--2---:R-:W2:Y:S02]  /*eb10*/  LDC R0, c[0x0][0x634] ;  /* 0x00018d00ff007b82 */ /* 0x004ea40000000800 */
[----:B--2---:R-:W-:-:S05]  /*eb20*/  IADD3 R7, P1, R19, R0, RZ ;  /* 0x0000000013077210 */ /* 0x004fca0007f3e0ff */
[----:B------:R-:W-:-:S04]  /*eb30*/  IMAD.X R11, RZ, RZ, R22, P1 ;  /* 0x000000ffff0b7224 */ /* 0x000fc800008e0616 */
[----:B0-----:R-:W-:-:S04]  /*eb40*/  IMAD.WIDE.U32 R2, R11, R8, RZ ;  /* 0x000000080b027225 */ /* 0x001fc800078e00ff */
[----:B------:R-:W-:-:S04]  /*eb50*/  IMAD.WIDE.U32 R4, P1, R7, R9, R2 ;  /* 0x0000000907047225 */ /* 0x000fc80007820002 */
[----:B------:R-:W-:-:S04]  /*eb60*/  IMAD.WIDE.U32 R2, R7, R8, RZ ;  /* 0x0000000807027225 */ /* 0x000fc800078e00ff */
[----:B------:R-:W-:Y:S01]  /*eb70*/  IMAD.X R7, RZ, RZ, RZ, P1 ;  /* 0x000000ffff077224 */ /* 0x000fe200008e06ff */
[----:B------:R-:W-:Y:S01]  /*eb80*/  IADD3 RZ, P1, R3, R4, RZ ;  /* 0x0000000403ff7210 */ /* 0x000fe20007f3e0ff */
[----:B------:R-:W-:-:S04]  /*eb90*/  IMAD.MOV.U32 R6, RZ, RZ, R5 ;  /* 0x000000ffff067224 */ /* 0x000fc800078e0005 */
[----:B------:R-:W-:-:S08]  /*eba0*/  IMAD.WIDE.U32.X R6, R11, R9, R6, P1 ;  /* 0x000000090b067225 */ /* 0x000fd000008e0406 */
.L_x_299:
[-CC-:B0-----:R-:W-:Y:S01]  /*ebb0*/  SHF.R.U64 R11, R6, R10.reuse, R7.reuse ;  /* 0x0000000a060b7219 */ /* 0x181fe20000001207 */
[----:B------:R-:W0:Y:S01]  /*ebc0*/  LDC.64 R20, c[0x0][0x640] ;  /* 0x00019000ff147b82 */ /* 0x000e220000000a00 */
[----:B--2---:R-:W-:Y:S01]  /*ebd0*/  SHF.R.U32.HI R0, RZ, R10, R7 ;  /* 0x0000000aff007219 */ /* 0x004fe20000011607 */
[----:B------:R-:W-:Y:S01]  /*ebe0*/  IMAD.MOV.U32 R2, RZ, RZ, R19 ;  /* 0x000000ffff027224 */ /* 0x000fe200078e0013 */
[----:B------:R-:W-:Y:S01]  /*ebf0*/  IADD3 R5, P1, RZ, -R11, RZ ;  /* 0x8000000bff057210 */ /* 0x000fe20007f3e0ff */
[----:B---3--:R-:W-:Y:S01]  /*ec00*/  IMAD.MOV R15, RZ, RZ, -R15 ;  /* 0x000000ffff0f7224 */ /* 0x008fe200078e0a0f */
[----:B------:R-:W-:Y:S01]  /*ec10*/  ULDC UR6, c[0x0][0x154] ;  /* 0x0000550000067ab9 */ /* 0x000fe20000000800 */
[----:B------:R-:W-:Y:S02]  /*ec20*/  IMAD.MOV.U32 R7, RZ, RZ, 0x1 ;  /* 0x00000001ff077424 */ /* 0x000fe400078e00ff */
[----:B------:R-:W2:Y:S01]  /*ec30*/  LDC R4, c[0x0][0x618] ;  /* 0x00018600ff047b82 */ /* 0x000ea20000000800 */
[----:B------:R-:W-:-:S02]  /*ec40*/  IMAD.X R3, RZ, RZ, ~R0, P1 ;  /* 0x000000ffff037224 */ /* 0x000fc400008e0e00 */
[----:B------:R-:W-:Y:S02]  /*ec50*/  IMAD R17, R17, R15, R14 ;  /* 0x0000000f11117224 */ /* 0x000fe400078e020e */
[-C--:B------:R-:W-:Y:S02]  /*ec60*/  IMAD R0, R3, R12.reuse, RZ ;  /* 0x0000000c03007224 */ /* 0x080fe400078e02ff */
[----:B------:R-:W-:Y:S01]  /*ec70*/  IMAD.MOV.U32 R3, RZ, RZ, R22 ;  /* 0x000000ffff037224 */ /* 0x000fe200078e0016 */
[----:B------:R-:W3:Y:S01]  /*ec80*/  LDC R6, c[0x0][0x608] ;  /* 0x00018200ff067b82 */ /* 0x000ee20000000800 */
[----:B------:R-:W-:-:S04]  /*ec90*/  IMAD.WIDE.U32 R2, R5, R12, R2 ;  /* 0x0000000c05027225 */ /* 0x000fc800078e0002 */
[----:B------:R-:W-:-:S03]  /*eca0*/  IMAD R5, R5, R13, R0 ;  /* 0x0000000d05057224 */ /* 0x000fc600078e0200 */
[----:B------:R-:W5:Y:S01]  /*ecb0*/  LDC R18, c[0x0][0x658] ;  /* 0x00019600ff127b82 */ /* 0x000f620000000800 */
[----:B------:R-:W-:Y:S01]  /*ecc0*/  I2FP.F32.U32 R0, R16 ;  /* 0x0000001000007245 */ /* 0x000fe20000201000 */
[----:B------:R-:W-:Y:S01]  /*ecd0*/  IMAD.IADD R3, R3, 0x1, R5 ;  /* 0x0000000103037824 */ /* 0x000fe200078e0205 */
[----:B0-----:R-:W-:Y:S01]  /*ece0*/  ISETP.NE.U32.AND P1, PT, R20, RZ, PT ;  /* 0x000000ff1400720c */ /* 0x001fe20003f25070 */
[----:B------:R-:W-:Y:S02]  /*ecf0*/  IMAD.MOV.U32 R5, RZ, RZ, -0x1 ;  /* 0xffffffffff057424 */ /* 0x000fe400078e00ff */
[----:B------:R-:W-:Y:S02]  /*ed00*/  FMUL R0, R0, UR6 ;  /* 0x0000000600007c20 */ /* 0x000fe40008400000 */
[----:B------:R-:W0:Y:S01]  /*ed10*/  LDC R15, c[0x0][0x148] ;  /* 0x00005200ff0f7b82 */ /* 0x000e220000000800 */
[----:B--2---:R-:W-:Y:S01]  /*ed20*/  SHF.R.U64 R10, R2, R4, R3 ;  /* 0x00000004020a7219 */ /* 0x004fe20000001203 */
[----:B------:R2:W0:Y:S01]  /*ed30*/  F2I.U32.TRUNC.NTZ R13, R0 ;  /* 0x00000000000d7305 */ /* 0x000422000020f000 */
[----:B------:R-:W-:-:S02]  /*ed40*/  ISETP.NE.AND.EX P1, PT, R21, RZ, PT, P1 ;  /* 0x000000ff1500720c */ /* 0x000fc40003f25310 */
[----:B------:R-:W-:-:S03]  /*ed50*/  SHF.R.U32.HI R3, RZ, R4, R3 ;  /* 0x00000004ff037219 */ /* 0x000fc60000011603 */
[----:B------:R-:W0:Y:S01]  /*ed60*/  LDC R14, c[0x0][0x600] ;  /* 0x00018000ff0e7b82 */ /* 0x000e220000000800 */
[-CC-:B---3--:R-:W-:Y:S02]  /*ed70*/  SHF.R.U64 R8, R10, R6.reuse, R3.reuse ;  /* 0x000000060a087219 */ /* 0x188fe40000001203 */
[----:B------:R-:W-:-:S05]  /*ed80*/  SHF.R.U32.HI R3, RZ, R6, R3 ;  /* 0x00000006ff037219 */ /* 0x000fca0000011603 */
[----:B------:R-:W3:Y:S01]  /*ed90*/  LDC R22, c[0x0][0x648] ;  /* 0x00019200ff167b82 */ /* 0x000ee20000000800 */
[-CC-:B-----5:R-:W-:Y:S02]  /*eda0*/  SHF.R.U64 R12, R8, R18.reuse, R3.reuse ;  /* 0x00000012080c7219 */ /* 0x1a0fe40000001203 */
[-C--:B------:R-:W-:Y:S02]  /*edb0*/  SHF.L.U32 R5, R5, R18.reuse, RZ ;  /* 0x0000001205057219 */ /* 0x080fe400000006ff */
[-C--:B------:R-:W-:Y:S01]  /*edc0*/  SHF.R.U32.HI R3, RZ, R18.reuse, R3 ;  /* 0x00000012ff037219 */ /* 0x080fe20000011603 */
[----:B------:R-:W-:Y:S01]  /*edd0*/  IMAD.MOV.U32 R2, RZ, RZ, R12 ;  /* 0x000000ffff027224 */ /* 0x000fe200078e000c */
[----:B------:R-:W-:Y:S01]  /*ede0*/  SHF.L.U32 R18, R7, R18, RZ ;  /* 0x0000001207127219 */ /* 0x000fe200000006ff */
[----:B------:R-:W0:Y:S01]  /*edf0*/  LDC R23, c[0x0][0x638] ;  /* 0x00018e00ff177b82 */ /* 0x000e220000000800 */
[----:B------:R-:W-:-:S07]  /*ee00*/  LOP3.LUT R19, RZ, R5, RZ, 0x33, !PT ;  /* 0x00000005ff137212 */ /* 0x000fce00078e33ff */
[----:B------:R-:W0:Y:S01]  /*ee10*/  LDC R24, c[0x0][0x610] ;  /* 0x00018400ff187b82 */ /* 0x000e220000000800 */
[----:B--2---:R-:W-:Y:S05]  /*ee20*/  @!P1 BRA `(.L_x_300) ;  /* 0x0000000000289947 */ /* 0x004fea0003800000 */
[----:B------:R-:W2:Y:S02]  /*ee30*/  LDC R7, c[0x0][0x64c] ;  /* 0x00019300ff077b82 */ /* 0x000ea40000000800 */
[----:B--2---:R-:W-:-:S05]  /*ee40*/  IADD3 R7, P1, R12, R7, RZ ;  /* 0x000000070c077210 */ /* 0x004fca0007f3e0ff */
        /* <DEDUP_REMOVED lines=8> */
.L_x_300:
[----:B---3--:R-:W-:Y:S01]  /*eed0*/  SHF.R.U64 R0, R2, R22, R3 ;  /* 0x0000001602007219 */ /* 0x008fe20000001203 */
[----:B0-----:R-:W-:Y:S01]  /*eee0*/  VIADD R7, R14, 0xffffffff ;  /* 0xffffffff0e077836 */ /* 0x001fe20000000000 */
[----:B------:R-:W-:Y:S01]  /*eef0*/  LOP3.LUT R5, R8, R19, RZ, 0xc0, !PT ;  /* 0x0000001308057212 */ /* 0x000fe200078ec0ff */
[----:B------:R-:W-:Y:S02]  /*ef00*/  IMAD.MOV R13, RZ, RZ, -R13 ;  /* 0x000000ffff0d7224 */ /* 0x000fe400078e0a0d */
[----:B------:R-:W-:Y:S02]  /*ef10*/  IMAD.MOV R3, RZ, RZ, -R0 ;  /* 0x000000ffff037224 */ /* 0x000fe400078e0a00 */
[----:B------:R-:W-:Y:S01]  /*ef20*/  IMAD R2, R18, R0, R5 ;  /* 0x0000000012027224 */ /* 0x000fe200078e0205 */
[----:B------:R-:W-:Y:S01]  /*ef30*/  LOP3.LUT R5, R10, R7, RZ, 0xc0, !PT ;  /* 0x000000070a057212 */ /* 0x000fe200078ec0ff */
[----:B------:R-:W-:Y:S02]  /*ef40*/  @P3 IMAD R17, R15, R13, R16 ;  /* 0x0000000d0f113224 */ /* 0x000fe400078e0210 */
[----:B------:R-:W-:-:S02]  /*ef50*/  IMAD R0, R3, R23, R12 ;  /* 0x0000001703007224 */ /* 0x000fc400078e020c */
[----:B------:R-:W-:Y:S02]  /*ef60*/  IMAD.MOV.U32 R4, RZ, RZ, 0x1 ;  /* 0x00000001ff047424 */ /* 0x000fe400078e00ff */
[----:B------:R-:W-:Y:S02]  /*ef70*/  IMAD R2, R2, R24, R17 ;  /* 0x0000001802027224 */ /* 0x000fe400078e0211 */
[----:B------:R-:W-:Y:S01]  /*ef80*/  IMAD R3, R0, R14, R5 ;  /* 0x0000000e00037224 */ /* 0x000fe200078e0205 */
[----:B------:R-:W-:-:S04]  /*ef90*/  PRMT R0, R4, 0x7610, R0 ;  /* 0x0000761004007816 */ /* 0x000fc80000000000 */
[----:B------:R-:W-:Y:S02]  /*efa0*/  SEL R4, R3, R2, !P3 ;  /* 0x0000000203047207 */ /* 0x000fe40005800000 */
[----:B------:R-:W-:-:S03]  /*efb0*/  SEL R2, R2, R3, !P3 ;  /* 0x0000000302027207 */ /* 0x000fc60005800000 */
[----:B------:R2:W-:Y:S04]  /*efc0*/  STL [R1+0x8c], R4 ;  /* 0x00008c0401007387 */ /* 0x0005e80000100800 */
[----:B------:R2:W-:Y:S04]  /*efd0*/  STL [R1+0x78], R11 ;  /* 0x0000780b01007387 */ /* 0x0005e80000100800 */
[----:B------:R2:W-:Y:S02]  /*efe0*/  STL [R1+0x88], R2 ;  /* 0x0000880201007387 */ /* 0x0005e40000100800 */
.L_x_298:
[----:B------:R-:W-:Y:S01]  /*eff0*/  LOP3.LUT P1, RZ, R0, 0xff, RZ, 0xc0, !PT ;  /* 0x000000ff00ff7812 */ /* 0x000fe2000782c0ff */
[----:B------:R-:W-:-:S12]  /*f000*/  ULOP3.LUT UR30, UR30, 0x1, URZ, 0x3c, !UPT ;  /* 0x000000011e1e7892 */ /* 0x000fd8000f8e3c3f */
[----:B------:R-:W-:Y:S05]  /*f010*/  @P1 BRA `(.L_x_301) ;  /* 0xffffff2400c81947 */ /* 0x000fea000383ffff */
[----:B------:R-:W-:Y:S05]  /*f020*/  EXIT ;  /* 0x000000000000794d */ /* 0x000fea0003800000 */
.L_x_17:
[----:B------:R-:W-:-:S08]  /*f030*/  ISETP.NE.AND P0, PT, RZ, UR6, PT ;  /* 0x00000006ff007c0c */ /* 0x000fd0000bf05270 */
[----:B0123--:R-:W0:-:S00]  /*f040*/  USETMAXREG.DEALLOC.CTAPOOL 0x28 ;  /* 0x00000028000079c8 */ /* 0x00fe0000080e0500 */
[----:B------:R-:W-:Y:S05]  /*f050*/  @P0 EXIT ;  /* 0x000000000000094d */ /* 0x000fea0003800000 */
[----:B0-----:R-:W-:Y:S01]  /*f060*/  LOP3.LUT P0, RZ, R0, 0xff, RZ, 0xc0, !PT ;  /* 0x000000ff00ff7812 */ /* 0x001fe2000780c0ff */
[----:B------:R-:W-:Y:S02]  /*f070*/  IMAD.MOV.U32 R0, RZ, RZ, 0x1 ;  /* 0x00000001ff007424 */ /* 0x000fe400078e00ff */
[----:B------:R-:W-:-:S10]  /*f080*/  IMAD.MOV.U32 R9, RZ, RZ, RZ ;  /* 0x000000ffff097224 */ /* 0x000fd400078e00ff */
[----:B------:R-:W-:Y:S05]  /*f090*/  @!P0 BRA `(.L_x_302) ;  /* 0x0000000c00608947 */ /* 0x000fea0003800000 */
[----:B------:R-:W0:Y:S01]  /*f0a0*/  S2UR UR8, SR_CgaCtaId ;  /* 0x00000000000879c3 */ /* 0x000e220000008800 */
[----:B------:R-:W-:Y:S01]  /*f0b0*/  LOP3.LUT P0, RZ, R2, 0x1f, RZ, 0xc0, !PT ;  /* 0x0000001f02ff7812 */ /* 0x000fe2000780c0ff */
[----:B------:R-:W-:Y:S01]  /*f0c0*/  ULDC UR5, c[0x0][0x658] ;  /* 0x0001960000057ab9 */ /* 0x000fe20000000800 */
[----:B------:R-:W-:Y:S01]  /*f0d0*/  UMOV UR6, 0xffffffff ;  /* 0xffffffff00067882 */ /* 0x000fe20000000000 */
[----:B------:R-:W-:Y:S01]  /*f0e0*/  BSSY B0, `(.L_x_302) ;  /* 0x00000d3000007945 */ /* 0x000fe20003800000 */
[----:B------:R-:W-:Y:S01]  /*f0f0*/  USHF.L.U32 UR6, UR6, UR5, URZ ;  /* 0x0000000506067299 */ /* 0x000fe2000800063f */
[C---:B------:R-:W-:Y:S01]  /*f100*/  ISETP.NE.AND P2, PT, R3.reuse, RZ, PT ;  /* 0x000000ff0300720c */ /* 0x040fe20003f45270 */
[----:B------:R-:W-:Y:S01]  /*f110*/  IMAD.MOV.U32 R10, RZ, RZ, 0x1 ;  /* 0x00000001ff0a7424 */ /* 0x000fe200078e00ff */
[----:B------:R-:W-:Y:S01]  /*f120*/  ISETP.NE.OR P0, PT, R3, RZ, !P0 ;  /* 0x000000ff0300720c */ /* 0x000fe20004705670 */
[----:B------:R-:W-:Y:S01]  /*f130*/  IMAD.MOV.U32 R0, RZ, RZ, 0x1 ;  /* 0x00000001ff007424 */ /* 0x000fe200078e00ff */
[----:B------:R-:W-:Y:S01]  /*f140*/  ULDC UR4, c[0x0][0x600] ;  /* 0x0001800000047ab9 */ /* 0x000fe20000000800 */
[----:B------:R-:W-:Y:S01]  /*f150*/  IMAD.MOV.U32 R9, RZ, RZ, RZ ;  /* 0x000000ffff097224 */ /* 0x000fe200078e00ff */
[----:B------:R-:W-:Y:S01]  /*f160*/  UMOV UR7, 0x1 ;  /* 0x0000000100077882 */ /* 0x000fe20000000000 */
[----:B------:R-:W-:-:S02]  /*f170*/  UIADD3 UR28, UR14, 0x1, URZ ;  /* 0x000000010e1c7890 */ /* 0x000fc4000fffe03f */
[----:B------:R-:W-:Y:S02]  /*f180*/  ULOP3.LUT UR25, UR13, 0x2, URZ, 0xfc, !UPT ;  /* 0x000000020d197892 */ /* 0x000fe4000f8efc3f */
[----:B------:R-:W-:Y:S02]  /*f190*/  UIADD3 UR4, UR4, -0x1, URZ ;  /* 0xffffffff04047890 */ /* 0x000fe4000fffe03f */
[----:B------:R-:W-:Y:S02]  /*f1a0*/  USHF.L.U32 UR22, UR7, UR5, URZ ;  /* 0x0000000507167299 */ /* 0x000fe4000800063f */
[----:B------:R-:W-:Y:S01]  /*f1b0*/  ULOP3.LUT UR19, URZ, UR6, URZ, 0x33, !UPT ;  /* 0x000000063f137292 */ /* 0x000fe2000f8e333f */
[----:B------:R-:W-:Y:S01]  /*f1c0*/  ULDC.64 UR26, c[0x0][0x198] ;  /* 0x00006600001a7ab9 */ /* 0x000fe20000000a00 */
[----:B0-----:R-:W-:-:S10]  /*f1d0*/  IMAD.U32 R8, RZ, RZ, UR8 ;  /* 0x00000008ff087e24 */ /* 0x001fd4000f8e00ff */
.L_x_314:
[----:B------:R-:W-:-:S03]  /*f1e0*/  UMOV UR5, 0xffffffff ;  /* 0xffffffff00057882 */ /* 0x000fc60000000000 */
[----:B01----:R-:W-:Y:S05]  /*f1f0*/  BRA.DIV UR5, `(.L_x_303) ;  /* 0x0000001205587947 */ /* 0x003fea000b800000 */
[----:B------:R-:W-:-:S13]  /*f200*/  ELECT P1, URZ, PT ;  /* 0x00000000003f782f */ /* 0x000fda0003820000 */
.L_x_328:
[----:B------:R-:W0:Y:S01]  /*f210*/  LDC R2, c[0x0][0x28c] ;  /* 0x0000a300ff027b82 */ /* 0x000e220000000800 */
[----:B------:R-:W-:Y:S01]  /*f220*/  BSSY B1, `(.L_x_304) ;  /* 0x000003f000017945 */ /* 0x000fe20003800000 */
[----:B0-----:R-:W-:-:S13]  /*f230*/  ISETP.LT.OR P1, PT, R2, 0x1, !P1 ;  /* 0x000000010200780c */ /* 0x001fda0004f21670 */
[----:B------:R-:W-:Y:S05]  /*f240*/  @P1 BRA `(.L_x_305) ;  /* 0x0000000000f01947 */ /* 0x000fea0003800000 */
[----:B------:R-:W2:Y:S04]  /*f250*/  LDL.LU R4, [R1+0x88] ;  /* 0x0000880001047983 */ /* 0x000ea80000300800 */
[----:B------:R-:W3:Y:S01]  /*f260*/  LDL.LU R3, [R1+0x8c] ;  /* 0x00008c0001037983 */ /* 0x000ee20000300800 */
[----:B------:R-:W-:Y:S02]  /*f270*/  IMAD.MOV.U32 R13, RZ, RZ, RZ ;  /* 0x000000ffff0d7224 */ /* 0x000fe400078e00ff */
[----:B------:R-:W-:Y:S02]  /*f280*/  IMAD.U32 R14, RZ, RZ, UR28 ;  /* 0x0000001cff0e7e24 */ /* 0x000fe4000f8e00ff */
[----:B------:R-:W-:Y:S02]  /*f290*/  IMAD.MOV.U32 R2, RZ, RZ, R0 ;  /* 0x000000ffff027224 */ /* 0x000fe400078e0000 */
[----:B--2---:R-:W-:-:S02]  /*f2a0*/  IMAD R8, R4, 0x2, R8 ;  /* 0x0000000204087824 */ /* 0x004fc400078e0208 */
[----:B---3--:R-:W-:Y:S02]  /*f2b0*/  IMAD.SHL.U32 R7, R3, 0x100, RZ ;  /* 0x0000010003077824 */ /* 0x008fe400078e00ff */
[----:B------:R-:W-:Y:S02]  /*f2c0*/  IMAD.MOV.U32 R3, RZ, RZ, R9 ;  /* 0x000000ffff037224 */ /* 0x000fe400078e0009 */
[----:B------:R-:W-:-:S07]  /*f2d0*/  IMAD.SHL.U32 R6, R8, 0x20, RZ ;  /* 0x0000002008067824 */ /* 0x000fce00078e00ff */
.L_x_309:
[----:B------:R-:W0:Y:S01]  /*f2e0*/  S2UR UR5, SR_CgaCtaId ;  /* 0x00000000000579c3 */ /* 0x000e220000008800 */
[----:B------:R-:W-:Y:S02]  /*f2f0*/  MOV R5, 0x400 ;  /* 0x0000040000057802 */ /* 0x000fe40000000f00 */
[----:B------:R-:W-:Y:S01]  /*f300*/  SHF.L.U32 R4, R2, 0x1f, RZ ;  /* 0x0000001f02047819 */ /* 0x000fe200000006ff */
[----:B0-----:R-:W-:-:S05]  /*f310*/  IMAD.U32 R8, RZ, RZ, UR5 ;  /* 0x00000005ff087e24 */ /* 0x001fca000f8e00ff */
[----:B------:R-:W-:Y:S02]  /*f320*/  LEA R12, R8, R5, 0x18 ;  /* 0x00000005080c7211 */ /* 0x000fe400078ec0ff */
[----:B------:R-:W0:Y:S03]  /*f330*/  @!P2 LDC R5, c[0x0][0x500] ;  /* 0x00014000ff05ab82 */ /* 0x000e260000000800 */
[----:B------:R-:W-:-:S04]  /*f340*/  IMAD R11, R3, 0x8, R12 ;  /* 0x00000008030b7824 */ /* 0x000fc800078e020c */
[----:B------:R-:W1:Y:S02]  /*f350*/  SYNCS.PHASECHK.TRANS64.TRYWAIT P1, [R11+URZ+0x28], R4 ;  /* 0x000028040b0075a7 */ /* 0x000e64000802017f */
[----:B-1----:R-:W-:Y:S05]  /*f360*/  @!P1 BRA `(.L_x_306) ;  /* 0x00000010001c9947 */ /* 0x002fea0003800000 */
.L_x_329:
[----:B------:R-:W-:Y:S01]  /*f370*/  UPRMT UR5, UR25, 0x9910, URZ ;  /* 0x0000991019057896 */ /* 0x000fe2000800003f */
[----:B0-----:R0:W-:Y:S03]  /*f380*/  @!P2 SYNCS.ARRIVE.TRANS64 RZ, [R11+URZ], R5 ;  /* 0x000000050bffa9a7 */ /* 0x0011e6000800003f */
[----:B------:R-:W-:-:S06]  /*f390*/  UISETP.NE.AND UP0, UPT, UR5, 0x2, UPT ;  /* 0x000000020500788c */ /* 0x000fcc000bf05270 */
[----:B------:R-:W-:-:S13]  /*f3a0*/  PLOP3.LUT P1, PT, PT, PT, UP0, 0x80, 0x0 ;  /* 0x000000000000781c */ /* 0x000fda0003f2f008 */
[----:B0-----:R-:W-:Y:S05]  /*f3b0*/  @P1 BRA `(.L_x_307) ;  /* 0x0000000000041947 */ /* 0x001fea0003800000 */
[----:B------:R-:W-:Y:S01]  /*f3c0*/  BPT.TRAP 0x1 ;  /* 0x000000040000795c */ /* 0x000fe20000300000 */
.L_x_307:
[----:B------:R-:W-:Y:S05]  /*f3d0*/  @P0 BRA `(.L_x_308) ;  /* 0x0000000000040947 */ /* 0x000fea0003800000 */
[----:B------:R-:W-:Y:S01]  /*f3e0*/  BPT.TRAP 0x1 ;  /* 0x000000040000795c */ /* 0x000fe20000300000 */
.L_x_308:
[----:B------:R-:W2:Y:S01]  /*f3f0*/  LDL R5, [R1+0x78] ;  /* 0x0000780001057983 */ /* 0x000ea20000100800 */
[----:B-1----:R-:W-:Y:S01]  /*f400*/  IMAD R4, R3, 0x2, R8 ;  /* 0x0000000203047824 */ /* 0x002fe200078e0208 */
[----:B------:R-:W-:Y:S01]  /*f410*/  R2UR UR9, R11 ;  /* 0x000000000b0972ca */ /* 0x000fe200000e0000 */
[----:B------:R-:W-:Y:S01]  /*f420*/  VIADD R14, R14, 0xffffffff ;  /* 0xffffffff0e0e7836 */ /* 0x000fe20000000000 */
[----:B------:R-:W-:Y:S01]  /*f430*/  UIADD3 UR6, UP0, UR26, 0xf0, URZ ;  /* 0x000000f01a067890 */ /* 0x000fe2000ff1e03f */
[--C-:B------:R-:W-:Y:S01]  /*f440*/  IMAD.U32 R4, R4, 0x800, R12.reuse ;  /* 0x0000080004047824 */ /* 0x100fe200078e000c */
[----:B------:R-:W-:Y:S01]  /*f450*/  R2UR UR11, R6 ;  /* 0x00000000060b72ca */ /* 0x000fe200000e0000 */
[----:B------:R-:W-:Y:S01]  /*f460*/  IMAD R12, R3, 0x4000, R12 ;  /* 0x00004000030c7824 */ /* 0x000fe200078e020c */
[----:B------:R-:W-:Y:S01]  /*f470*/  R2UR UR10, R13 ;  /* 0x000000000d0a72ca */ /* 0x000fe200000e0000 */
[----:B------:R-:W-:Y:S01]  /*f480*/  UIADD3 UR30, UP1, UR26, 0x1f0, URZ ;  /* 0x000001f01a1e7890 */ /* 0x000fe2000ff3e03f */
[----:B------:R-:W-:Y:S01]  /*f490*/  R2UR UR5, R4 ;  /* 0x00000000040572ca */ /* 0x000fe200000e0000 */
[----:B------:R-:W-:Y:S01]  /*f4a0*/  UIADD3.X UR7, URZ, UR27, URZ, UP0, !UPT ;  /* 0x0000001b3f077290 */ /* 0x000fe200087fe43f */
[----:B------:R-:W-:Y:S01]  /*f4b0*/  R2UR UR8, R12 ;  /* 0x000000000c0872ca */ /* 0x000fe200000e0000 */
[----:B------:R-:W-:Y:S01]  /*f4c0*/  VIADD R3, R3, 0x1 ;  /* 0x0000000103037836 */ /* 0x000fe20000000000 */
[----:B------:R-:W-:Y:S01]  /*f4d0*/  R2UR UR23, R7 ;  /* 0x00000000071772ca */ /* 0x000fe200000e0000 */
[----:B------:R-:W-:Y:S01]  /*f4e0*/  UIADD3.X UR31, URZ, UR27, URZ, UP1, !UPT ;  /* 0x0000001b3f1f7290 */ /* 0x000fe20008ffe43f */
[----:B------:R-:W-:Y:S01]  /*f4f0*/  ISETP.GT.AND P4, PT, R14, 0x1, PT ;  /* 0x000000010e00780c */ /* 0x000fe20003f84270 */
[----:B------:R-:W-:Y:S01]  /*f500*/  UMOV UR24, 0x30000 ;  /* 0x0003000000187882 */ /* 0x000fe20000000000 */
[----:B------:R-:W-:Y:S01]  /*f510*/  UMOV UR16, 0x0 ;  /* 0x0000000000107882 */ /* 0x000fe20000000000 */
[----:B------:R-:W-:Y:S01]  /*f520*/  UMOV UR17, 0x10000000 ;  /* 0x1000000000117882 */ /* 0x000fe20000000000 */
[----:B------:R-:W-:Y:S01]  /*f530*/  ISETP.NE.AND P1, PT, R3, 0x5, PT ;  /* 0x000000050300780c */ /* 0x000fe20003f25270 */
[----:B------:R-:W-:-:S02]  /*f540*/  VIADD R13, R13, 0x40 ;  /* 0x000000400d0d7836 */ /* 0x000fc40000000000 */
[----:B------:R-:W-:Y:S01]  /*f550*/  UIADD3 UR5, UR5, 0x180, URZ ;  /* 0x0000018005057890 */ /* 0x000fe2000fffe03f */
[----:B------:R-:W-:Y:S01]  /*f560*/  SEL R3, R3, RZ, P1 ;  /* 0x000000ff03037207 */ /* 0x000fe20000800000 */
[----:B------:R-:W-:-:S05]  /*f570*/  UIADD3 UR18, UR8, 0x5180, URZ ;  /* 0x0000518008127890 */ /* 0x000fca000fffe03f */
[----:B------:R-:W-:Y:S01]  /*f580*/  UMOV UR8, UR5 ;  /* 0x0000000500087c82 */ /* 0x000fe20008000000 */
[----:B--2---:R-:W-:Y:S02]  /*f590*/  R2UR UR12, R5 ;  /* 0x00000000050c72ca */ /* 0x004fe400000e0000 */
[----:B------:R-:W-:-:S04]  /*f5a0*/  SEL R5, RZ, 0x1, P1 ;  /* 0x00000001ff057807 */ /* 0x000fc80000800000 */
[----:B------:R-:W-:-:S07]  /*f5b0*/  LOP3.LUT R2, R2, R5, RZ, 0x3c, !PT ;  /* 0x0000000502027212 */ /* 0x000fce00078e3cff */
[----:B------:R0:W-:Y:S02]  /*f5c0*/  UTMALDG.3D.MULTICAST [UR8], [UR6], UR24, desc[UR16] ;  /* 0x00001008060073b4 */ /* 0x0001e40008011818 */
[----:B0-----:R-:W-:Y:S01]  /*f5d0*/  UMOV UR8, UR18 ;  /* 0x0000001200087c82 */ /* 0x001fe20008000000 */
[----:B------:R-:W-:Y:S02]  /*f5e0*/  UMOV UR11, UR23 ;  /* 0x00000017000b7c82 */ /* 0x000fe40008000000 */
[----:B------:R0:W-:Y:S02]  /*f5f0*/  UTMALDG.3D [UR8], [UR30], desc[UR16] ;  /* 0x000010081e0075b4 */ /* 0x0001e40008011000 */
[----:B0-----:R-:W-:Y:S05]  /*f600*/  @P4 BRA `(.L_x_309) ;  /* 0xfffffffc00344947 */ /* 0x001fea000383ffff */
.L_x_305:
[----:B------:R-:W-:Y:S05]  /*f610*/  BSYNC B1 ;  /* 0x0000000000017941 */ /* 0x000fea0003800000 */
.L_x_304:
[----:B------:R-:W2:Y:S01]  /*f620*/  LDL.LU R16, [R1+0x80] ;  /* 0x0000800001107983 */ /* 0x000ea20000300800 */
[----:B------:R-:W-:Y:S01]  /*f630*/  LOP3.LUT P5, RZ, R10, 0xff, RZ, 0xc0, !PT ;  /* 0x000000ff0aff7812 */ /* 0x000fe200078ac0ff */
[----:B------:R-:W-:Y:S01]  /*f640*/  VIADD R4, R9, UR14 ;  /* 0x0000000e09047c36 */ /* 0x000fe20008000000 */
[----:B------:R-:W-:Y:S01]  /*f650*/  UISETP.GE.U32.AND UP0, UPT, UR14, 0x5, UPT ;  /* 0x000000050e00788c */ /* 0x000fe2000bf06070 */
[----:B------:R-:W3:Y:S01]  /*f660*/  LDL.LU R15, [R1+0x84] ;  /* 0x00008400010f7983 */ /* 0x000ee20000300800 */
[----:B------:R-:W-:Y:S01]  /*f670*/  IMAD.U32 R6, RZ, RZ, UR14 ;  /* 0x0000000eff067e24 */ /* 0x000fe2000f8e00ff */
[----:B------:R-:W-:Y:S01]  /*f680*/  ULDC.64 UR6, c[0x0][0x650] ;  /* 0x0001940000067ab9 */ /* 0x000fe20000000a00 */
[----:B------:R-:W-:Y:S01]  /*f690*/  ISETP.GT.U32.AND P1, PT, R4, 0x4, PT ;  /* 0x000000040400780c */ /* 0x000fe20003f24070 */
[----:B------:R-:W-:Y:S01]  /*f6a0*/  BSSY B1, `(.L_x_310) ;  /* 0x0000074000017945 */ /* 0x000fe20003800000 */
[----:B------:R-:W-:Y:S02]  /*f6b0*/  PLOP3.LUT P4, PT, PT, PT, UP0, 0x80, 0x0 ;  /* 0x000000000000781c */ /* 0x000fe40003f8f008 */
[----:B------:R-:W-:-:S02]  /*f6c0*/  ISETP.LT.U32.AND P1, PT, R6, 0x5, P1 ;  /* 0x000000050600780c */ /* 0x000fc40000f21070 */
[----:B------:R-:W-:Y:S01]  /*f6d0*/  PRMT R10, RZ, 0x7610, R10 ;  /* 0x00007610ff0a7816 */ /* 0x000fe2000000000a */
[----:B------:R-:W0:Y:S01]  /*f6e0*/  @P5 S2R R8, SR_CgaCtaId ;  /* 0x0000000000085919 */ /* 0x000e220000008800 */
[----:B------:R-:W-:-:S04]  /*f6f0*/  @P5 MOV R3, 0x400 ;  /* 0x0000040000035802 */ /* 0x000fc80000000f00 */
[----:B0-----:R-:W-:Y:S01]  /*f700*/  @P5 LEA R5, R8, R3, 0x18 ;  /* 0x0000000308055211 */ /* 0x001fe200078ec0ff */
[----:B------:R-:W-:-:S03]  /*f710*/  IMAD.WIDE.U32 R2, R4, -0x33333333, RZ ;  /* 0xcccccccd04027825 */ /* 0x000fc600078e00ff */
[----:B------:R0:W-:Y:S01]  /*f720*/  @P5 SYNCS.ARRIVE.TRANS64.A1T0 RZ, [R5+URZ+0x88], RZ ;  /* 0x000088ff05ff59a7 */ /* 0x0001e2000810003f */
[----:B------:R-:W-:Y:S02]  /*f730*/  PRMT R2, RZ, 0x7610, R2 ;  /* 0x00007610ff027816 */ /* 0x000fe40000000002 */
[----:B0-----:R-:W-:Y:S02]  /*f740*/  SHF.R.U32.HI R5, RZ, 0x2, R3 ;  /* 0x00000002ff057819 */ /* 0x001fe40000011603 */
[----:B------:R-:W-:-:S03]  /*f750*/  SEL R3, RZ, 0x1, !P1 ;  /* 0x00000001ff037807 */ /* 0x000fc60004800000 */
[----:B------:R-:W-:Y:S01]  /*f760*/  IMAD R9, R5, -0x5, R4 ;  /* 0xfffffffb05097824 */ /* 0x000fe200078e0204 */
[----:B------:R-:W-:Y:S01]  /*f770*/  LOP3.LUT R0, R0, R3, RZ, 0x3c, !PT ;  /* 0x0000000300007212 */ /* 0x000fe200078e3cff */
[----:B------:R-:W-:Y:S02]  /*f780*/  IMAD.MOV.U32 R4, RZ, RZ, -0x1 ;  /* 0xffffffffff047424 */ /* 0x000fe400078e00ff */
[----:B------:R-:W-:Y:S01]  /*f790*/  IMAD.MOV.U32 R3, RZ, RZ, -0x1 ;  /* 0xffffffffff037424 */ /* 0x000fe200078e00ff */
[----:B------:R-:W-:Y:S01]  /*f7a0*/  @P4 LOP3.LUT R0, R0, 0x1, R5, 0x78, !PT ;  /* 0x0000000100004812 */ /* 0x000fe200078e7805 */
[----:B------:R-:W-:Y:S01]  /*f7b0*/  IMAD.MOV.U32 R5, RZ, RZ, -0x1 ;  /* 0xffffffffff057424 */ /* 0x000fe200078e00ff */
[----:B---3--:R-:W-:-:S04]  /*f7c0*/  IADD3 R15, P5, R15, UR20, RZ ;  /* 0x000000140f0f7c10 */ /* 0x008fc8000ffbe0ff */
[----:B--2---:R-:W-:Y:S01]  /*f7d0*/  IADD3.X R16, R16, UR15, RZ, P5, !PT ;  /* 0x0000000f10107c10 */ /* 0x004fe2000affe4ff */
[----:B------:R0:W-:Y:S01]  /*f7e0*/  STL [R1+0x84], R15 ;  /* 0x0000840f01007387 */ /* 0x0001e20000100800 */
[----:B------:R-:W-:-:S03]  /*f7f0*/  ISETP.GE.U32.AND P1, PT, R15, UR6, PT ;  /* 0x000000060f007c0c */ /* 0x000fc6000bf26070 */
[----:B------:R0:W-:Y:S01]  /*f800*/  STL [R1+0x80], R16 ;  /* 0x0000801001007387 */ /* 0x0001e20000100800 */
[----:B------:R-:W-:-:S03]  /*f810*/  ISETP.GE.U32.AND.EX P1, PT, R16, UR7, PT, P1 ;  /* 0x0000000710007c0c */ /* 0x000fc6000bf26110 */
[----:B------:R0:W-:Y:S04]  /*f820*/  STL [R1+0x88], R5 ;  /* 0x0000880501007387 */ /* 0x0001e80000100800 */
[----:B------:R0:W-:Y:S04]  /*f830*/  STL [R1+0x8c], R4 ;  /* 0x00008c0401007387 */ /* 0x0001e80000100800 */
[----:B------:R0:W-:Y:S02]  /*f840*/  STL [R1+0x78], R3 ;  /* 0x0000780301007387 */ /* 0x0001e40000100800 */
[----:B------:R-:W-:Y:S05]  /*f850*/  @P1 BRA `(.L_x_311) ;  /* 0x0000000400601947 */ /* 0x000fea0003800000 */
[----:B------:R-:W-:Y:S01]  /*f860*/  ULDC.64 UR6, c[0x0][0x628] ;  /* 0x00018a0000067ab9 */ /* 0x000fe20000000a00 */
[----:B------:R-:W1:Y:S01]  /*f870*/  S2R R12, SR_CTAID.X ;  /* 0x00000000000c7919 */ /* 0x000e620000002500 */
[----:B------:R-:W-:Y:S01]  /*f880*/  ISETP.NE.U32.AND P1, PT, RZ, UR6, PT ;  /* 0x00000006ff007c0c */ /* 0x000fe2000bf25070 */
[----:B------:R-:W-:Y:S01]  /*f890*/  ULDC UR8, c[0x0][0x630] ;  /* 0x00018c0000087ab9 */ /* 0x000fe20000000800 */
[----:B------:R-:W-:Y:S01]  /*f8a0*/  IMAD.MOV.U32 R2, RZ, RZ, R15 ;  /* 0x000000ffff027224 */ /* 0x000fe200078e000f */
[----:B------:R-:W2:Y:S01]  /*f8b0*/  S2R R11, SR_CTAID.Y ;  /* 0x00000000000b7919 */ /* 0x000ea20000002600 */
[----:B------:R-:W-:Y:S01]  /*f8c0*/  ISETP.NE.AND.EX P1, PT, RZ, UR7, PT, P1 ;  /* 0x00000007ff007c0c */ /* 0x000fe2000bf25310 */
[----:B0-----:R-:W-:-:S12]  /*f8d0*/  IMAD.MOV.U32 R3, RZ, RZ, R16 ;  /* 0x000000ffff037224 */ /* 0x001fd800078e0010 */
[----:B------:R-:W-:Y:S05]  /*f8e0*/  @!P1 BRA `(.L_x_312) ;  /* 0x0000000000289947 */ /* 0x000fea0003800000 */
[----:B------:R-:W-:Y:S02]  /*f8f0*/  ULDC UR5, c[0x0][0x634] ;  /* 0x00018d0000057ab9 */ /* 0x000fe40000000800 */
[----:B------:R-:W-:-:S05]  /*f900*/  IADD3 R7, P1, R15, UR5, RZ ;  /* 0x000000050f077c10 */ /* 0x000fca000ff3e0ff */
[----:B------:R-:W-:-:S04]  /*f910*/  IMAD.X R13, RZ, RZ, R16, P1 ;  /* 0x000000ffff0d7224 */ /* 0x000fc800008e0610 */
[----:B------:R-:W-:-:S04]  /*f920*/  IMAD.WIDE.U32 R4, R13, UR6, RZ ;  /* 0x000000060d047c25 */ /* 0x000fc8000f8e00ff */
[----:B------:R-:W-:-:S04]  /*f930*/  IMAD.WIDE.U32 R4, P1, R7, UR7, R4 ;  /* 0x0000000707047c25 */ /* 0x000fc8000f820004 */
[----:B------:R-:W-:-:S04]  /*f940*/  IMAD.WIDE.U32 R6, R7, UR6, RZ ;  /* 0x0000000607067c25 */ /* 0x000fc8000f8e00ff */
[----:B------:R-:W-:Y:S01]  /*f950*/  IMAD.X R3, RZ, RZ, RZ, P1 ;  /* 0x000000ffff037224 */ /* 0x000fe200008e06ff */
[----:B------:R-:W-:Y:S01]  /*f960*/  IADD3 RZ, P1, R7, R4, RZ ;  /* 0x0000000407ff7210 */ /* 0x000fe20007f3e0ff */
[----:B------:R-:W-:-:S04]  /*f970*/  IMAD.MOV.U32 R2, RZ, RZ, R5 ;  /* 0x000000ffff027224 */ /* 0x000fc800078e0005 */
[----:B------:R-:W-:-:S08]  /*f980*/  IMAD.WIDE.U32.X R2, R13, UR7, R2, P1 ;  /* 0x000000070d027c25 */ /* 0x000fd000088e0402 */
.L_x_312:
[--C-:B------:R-:W-:Y:S01]  /*f990*/  SHF.R.U64 R6, R2, UR8, R3.reuse ;  /* 0x0000000802067c19 */ /* 0x100fe20008001203 */
[----:B------:R-:W-:Y:S01]  /*f9a0*/  ULDC.64 UR6, c[0x0][0x620] ;  /* 0x0001880000067ab9 */ /* 0x000fe20000000a00 */
[----:B------:R-:W-:Y:S01]  /*f9b0*/  SHF.R.U32.HI R2, RZ, UR8, R3 ;  /* 0x00000008ff027c19 */ /* 0x000fe20008011603 */
[----:B------:R-:W-:Y:S01]  /*f9c0*/  IMAD.MOV.U32 R3, RZ, RZ, R16 ;  /* 0x000000ffff037224 */ /* 0x000fe200078e0010 */
[----:B------:R-:W-:Y:S01]  /*f9d0*/  IADD3 R5, P1, RZ, -R6, RZ ;  /* 0x80000006ff057210 */ /* 0x000fe20007f3e0ff */
[----:B------:R-:W-:Y:S01]  /*f9e0*/  ULDC UR5, c[0x0][0x150] ;  /* 0x0000540000057ab9 */ /* 0x000fe20000000800 */
[----:B-1----:R-:W-:Y:S01]  /*f9f0*/  I2FP.F32.U32 R7, R12 ;  /* 0x0000000c00077245 */ /* 0x002fe20000201000 */
[----:B------:R-:W0:Y:S01]  /*fa00*/  LDC R17, c[0x0][0x144] ;  /* 0x00005100ff117b82 */ /* 0x000e220000000800 */
[----:B------:R-:W-:Y:S01]  /*fa10*/  ULDC.64 UR8, c[0x0][0x640] ;  /* 0x0001900000087ab9 */ /* 0x000fe20000000a00 */
[----:B------:R-:W-:Y:S01]  /*fa20*/  IMAD.X R2, RZ, RZ, ~R2, P1 ;  /* 0x000000ffff027224 */ /* 0x000fe200008e0e02 */
[----:B------:R-:W-:-:S03]  /*fa30*/  ISETP.NE.U32.AND P1, PT, RZ, UR8, PT ;  /* 0x00000008ff007c0c */ /* 0x000fc6000bf25070 */
[----:B------:R-:W-:Y:S01]  /*fa40*/  IMAD R4, R2, UR6, RZ ;  /* 0x0000000602047c24 */ /* 0x000fe2000f8e02ff */
[----:B------:R-:W-:Y:S01]  /*fa50*/  ISETP.NE.AND.EX P1, PT, RZ, UR9, PT, P1 ;  /* 0x00000009ff007c0c */ /* 0x000fe2000bf25310 */
[----:B------:R-:W-:Y:S01]  /*fa60*/  IMAD.MOV.U32 R2, RZ, RZ, R15 ;  /* 0x000000ffff027224 */ /* 0x000fe200078e000f */
[----:B------:R-:W1:Y:S03]  /*fa70*/  LDC R14, c[0x0][0x148] ;  /* 0x00005200ff0e7b82 */ /* 0x000e660000000800 */
[----:B------:R-:W-:Y:S01]  /*fa80*/  IMAD.WIDE.U32 R2, R5, UR6, R2 ;  /* 0x0000000605027c25 */ /* 0x000fe2000f8e0002 */
[----:B------:R-:W-:-:S03]  /*fa90*/  ULDC UR6, c[0x0][0x154] ;  /* 0x0000550000067ab9 */ /* 0x000fc60000000800 */
[----:B------:R-:W-:Y:S02]  /*faa0*/  IMAD R5, R5, UR7, R4 ;  /* 0x0000000705057c24 */ /* 0x000fe4000f8e0204 */
[----:B------:R-:W-:Y:S01]  /*fab0*/  FMUL R4, R7, UR5 ;  /* 0x0000000507047c20 */ /* 0x000fe20008400000 */
[----:B------:R-:W-:Y:S01]  /*fac0*/  ULDC UR5, c[0x0][0x618] ;  /* 0x0001860000057ab9 */ /* 0x000fe20000000800 */
[----:B------:R-:W-:Y:S01]  /*fad0*/  ULDC UR7, c[0x0][0x608] ;  /* 0x0001820000077ab9 */ /* 0x000fe20000000800 */
[----:B------:R-:W-:-:S03]  /*fae0*/  IMAD.IADD R3, R3, 0x1, R5 ;  /* 0x0000000103037824 */ /* 0x000fc600078e0205 */
[----:B------:R-:W3:Y:S02]  /*faf0*/  F2I.U32.TRUNC.NTZ R4, R4 ;  /* 0x0000000400047305 */ /* 0x000ee4000020f000 */
[----:B------:R-:W-:Y:S02]  /*fb00*/  SHF.R.U64 R7, R2, UR5, R3 ;  /* 0x0000000502077c19 */ /* 0x000fe40008001203 */
[----:B--2---:R-:W-:-:S05]  /*fb10*/  I2FP.F32.U32 R2, R11 ;  /* 0x0000000b00027245 */ /* 0x004fca0000201000 */
[----:B------:R-:W-:Y:S01]  /*fb20*/  FMUL R5, R2, UR6 ;  /* 0x0000000602057c20 */ /* 0x000fe20008400000 */
[----:B------:R-:W-:Y:S01]  /*fb30*/  SHF.R.U32.HI R2, RZ, UR5, R3 ;  /* 0x00000005ff027c19 */ /* 0x000fe20008011603 */
[----:B------:R-:W-:Y:S02]  /*fb40*/  ULDC UR5, c[0x0][0x658] ;  /* 0x0001960000057ab9 */ /* 0x000fe40000000800 */
[----:B------:R2:W4:Y:S01]  /*fb50*/  F2I.U32.TRUNC.NTZ R18, R5 ;  /* 0x0000000500127305 */ /* 0x000522000020f000 */
[----:B------:R-:W-:Y:S01]  /*fb60*/  SHF.R.U64 R16, R7, UR7, R2 ;  /* 0x0000000707107c19 */ /* 0x000fe20008001202 */
[----:B---3--:R-:W-:Y:S01]  /*fb70*/  IMAD.MOV R4, RZ, RZ, -R4 ;  /* 0x000000ffff047224 */ /* 0x008fe200078e0a04 */
[----:B------:R-:W-:-:S03]  /*fb80*/  SHF.R.U32.HI R3, RZ, UR7, R2 ;  /* 0x00000007ff037c19 */ /* 0x000fc60008011602 */
[----:B0-----:R-:W-:Y:S01]  /*fb90*/  IMAD R12, R17, R4, R12 ;  /* 0x00000004110c7224 */ /* 0x001fe200078e020c */
[--C-:B------:R-:W-:Y:S02]  /*fba0*/  SHF.R.U64 R13, R16, UR5, R3.reuse ;  /* 0x00000005100d7c19 */ /* 0x100fe40008001203 */
[----:B------:R-:W-:-:S03]  /*fbb0*/  SHF.R.U32.HI R15, RZ, UR5, R3 ;  /* 0x00000005ff0f7c19 */ /* 0x000fc60008011603 */
[----:B------:R-:W-:Y:S02]  /*fbc0*/  IMAD.MOV.U32 R2, RZ, RZ, R13 ;  /* 0x000000ffff027224 */ /* 0x000fe400078e000d */
[----:B------:R-:W-:Y:S01]  /*fbd0*/  IMAD.MOV.U32 R3, RZ, RZ, R15 ;  /* 0x000000ffff037224 */ /* 0x000fe200078e000f */
[----:B-12-4-:R-:W-:Y:S06]  /*fbe0*/  @!P1 BRA `(.L_x_313) ;  /* 0x0000000000289947 */ /* 0x016fec0003800000 */
[----:B------:R-:W-:Y:S02]  /*fbf0*/  ULDC UR5, c[0x0][0x64c] ;  /* 0x0001930000057ab9 */ /* 0x000fe40000000800 */
[----:B------:R-:W-:-:S05]  /*fc00*/  IADD3 R3, P1, R13, UR5, RZ ;  /* 0x000000050d037c10 */ /* 0x000fca000ff3e0ff */
[----:B------:R-:W-:-:S04]  /*fc10*/  IMAD.X R15, RZ, RZ, R15, P1 ;  /* 0x000000ffff0f7224 */ /* 0x000fc800008e060f */
[----:B------:R-:W-:-:S04]  /*fc20*/  IMAD.WIDE.U32 R4, R15, UR8, RZ ;  /* 0x000000080f047c25 */ /* 0x000fc8000f8e00ff */
[----:B------:R-:W-:-:S04]  /*fc30*/  IMAD.WIDE.U32 R4, P1, R3, UR9, R4 ;  /* 0x0000000903047c25 */ /* 0x000fc8000f820004 */
[----:B------:R-:W-:-:S04]  /*fc40*/  IMAD.WIDE.U32 R2, R3, UR8, RZ ;  /* 0x0000000803027c25 */ /* 0x000fc8000f8e00ff */
[----:B------:R-:W-:Y:S01]  /*fc50*/  IMAD.MOV.U32 R2, RZ, RZ, R5 ;  /* 0x000000ffff027224 */ /* 0x000fe200078e0005 */
[----:B------:R-:W-:Y:S01]  /*fc60*/  IADD3 RZ, P4, R3, R4, RZ ;  /* 0x0000000403ff7210 */ /* 0x000fe20007f9e0ff */
[----:B------:R-:W-:-:S04]  /*fc70*/  IMAD.X R3, RZ, RZ, RZ, P1 ;  /* 0x000000ffff037224 */ /* 0x000fc800008e06ff */
[----:B------:R-:W-:-:S08]  /*fc80*/  IMAD.WIDE.U32.X R2, R15, UR9, R2, P4 ;  /* 0x000000090f027c25 */ /* 0x000fd0000a0e0402 */
.L_x_313:
[----:B------:R-:W-:Y:S01]  /*fc90*/  ULDC UR5, c[0x0][0x648] ;  /* 0x0001920000057ab9 */ /* 0x000fe20000000800 */
[----:B------:R-:W-:Y:S01]  /*fca0*/  IMAD.MOV R18, RZ, RZ, -R18 ;  /* 0x000000ffff127224 */ /* 0x000fe200078e0a12 */
[----:B------:R-:W-:Y:S01]  /*fcb0*/  SHF.R.U64 R3, R2, UR5, R3 ;  /* 0x0000000502037c19 */ /* 0x000fe20008001203 */
[----:B------:R-:W-:Y:S01]  /*fcc0*/  ULDC UR5, c[0x0][0x638] ;  /* 0x00018e0000057ab9 */ /* 0x000fe20000000800 */
[----:B------:R-:W-:Y:S01]  /*fcd0*/  LOP3.LUT R2, R16, UR19, RZ, 0xc0, !PT ;  /* 0x0000001310027c12 */ /* 0x000fe2000f8ec0ff */
[----:B------:R-:W-:Y:S01]  /*fce0*/  @P3 IMAD R12, R14, R18, R11 ;  /* 0x000000120e0c3224 */ /* 0x000fe200078e020b */
[----:B------:R-:W-:Y:S01]  /*fcf0*/  ULDC UR6, c[0x0][0x610] ;  /* 0x0001840000067ab9 */ /* 0x000fe20000000800 */
[----:B------:R-:W-:Y:S02]  /*fd00*/  IMAD.MOV R4, RZ, RZ, -R3 ;  /* 0x000000ffff047224 */ /* 0x000fe400078e0a03 */
[----:B------:R-:W-:Y:S01]  /*fd10*/  IMAD R3, R3, UR22, R2 ;  /* 0x0000001603037c24 */ /* 0x000fe2000f8e0202 */
[----:B------:R-:W-:Y:S01]  /*fd20*/  LOP3.LUT R2, R7, UR4, RZ, 0xc0, !PT ;  /* 0x0000000407027c12 */ /* 0x000fe2000f8ec0ff */
[----:B------:R-:W-:Y:S01]  /*fd30*/  IMAD R13, R4, UR5, R13 ;  /* 0x00000005040d7c24 */ /* 0x000fe2000f8e020d */
[----:B------:R-:W-:Y:S01]  /*fd40*/  ULDC UR5, c[0x0][0x600] ;  /* 0x0001800000057ab9 */ /* 0x000fe20000000800 */
[----:B------:R-:W-:-:S02]  /*fd50*/  IMAD.MOV.U32 R5, RZ, RZ, 0x1 ;  /* 0x00000001ff057424 */ /* 0x000fc400078e00ff */
[----:B------:R-:W-:Y:S02]  /*fd60*/  IMAD R3, R3, UR6, R12 ;  /* 0x0000000603037c24 */ /* 0x000fe4000f8e020c */
[--C-:B------:R-:W-:Y:S01]  /*fd70*/  IMAD R4, R13, UR5, R2.reuse ;  /* 0x000000050d047c24 */ /* 0x100fe2000f8e0202 */
[----:B------:R-:W-:-:S04]  /*fd80*/  PRMT R2, R5, 0x7610, R2 ;  /* 0x0000761005027816 */ /* 0x000fc80000000002 */
[----:B------:R-:W-:Y:S02]  /*fd90*/  SEL R5, R4, R3, !P3 ;  /* 0x0000000304057207 */ /* 0x000fe40005800000 */
[----:B------:R-:W-:-:S03]  /*fda0*/  SEL R3, R3, R4, !P3 ;  /* 0x0000000403037207 */ /* 0x000fc60005800000 */
[----:B------:R1:W-:Y:S04]  /*fdb0*/  STL [R1+0x8c], R5 ;  /* 0x00008c0501007387 */ /* 0x0003e80000100800 */
[----:B------:R1:W-:Y:S04]  /*fdc0*/  STL [R1+0x78], R6 ;  /* 0x0000780601007387 */ /* 0x0003e80000100800 */
[----:B------:R1:W-:Y:S02]  /*fdd0*/  STL [R1+0x88], R3 ;  /* 0x0000880301007387 */ /* 0x0003e40000100800 */
.L_x_311:
[----:B------:R-:W-:Y:S05]  /*fde0*/  BSYNC B1 ;  /* 0x0000000000017941 */ /* 0x000fea0003800000 */
.L_x_310:
[----:B------:R-:W-:-:S13]  /*fdf0*/  LOP3.LUT P1, RZ, R2, 0xff, RZ, 0xc0, !PT ;  /* 0x000000ff02ff7812 */ /* 0x000fda000782c0ff */
[----:B------:R-:W-:Y:S05]  /*fe00*/  @P1 BRA `(.L_x_314) ;  /* 0xfffffff000f41947 */ /* 0x000fea000383ffff */
[----:B------:R-:W-:Y:S05]  /*fe10*/  BSYNC B0 ;  /* 0x0000000000007941 */ /* 0x000fea0003800000 */
.L_x_302:
[----:B------:R-:W-:-:S03]  /*fe20*/  UMOV UR5, 0xffffffff ;  /* 0xffffffff00057882 */ /* 0x000fc60000000000 */
[----:B------:R-:W-:Y:S05]  /*fe30*/  BRA.DIV UR5, `(.L_x_315) ;  /* 0x00000006057c7947 */ /* 0x000fea000b800000 */
[----:B------:R-:W-:-:S13]  /*fe40*/  ELECT P0, URZ, PT ;  /* 0x00000000003f782f */ /* 0x000fda0003800000 */
.L_x_332:
[----:B------:R-:W-:Y:S04]  /*fe50*/  BSSY B0, `(.L_x_316) ;  /* 0x0000035000007945 */ /* 0x000fe80003800000 */
[----:B------:R-:W-:Y:S05]  /*fe60*/  @!P0 BRA `(.L_x_317) ;  /* 0x0000000000cc8947 */ /* 0x000fea0003800000 */
[----:B------:R-:W-:-:S04]  /*fe70*/  ULOP3.LUT UR5, UR13, 0x2, URZ, 0xfc, !UPT ;  /* 0x000000020d057892 */ /* 0x000fc8000f8efc3f */
[----:B------:R-:W-:-:S06]  /*fe80*/  UISETP.NE.AND UP0, UPT, UR5, 0x3, UPT ;  /* 0x000000030500788c */ /* 0x000fcc000bf05270 */
[----:B------:R-:W-:-:S13]  /*fe90*/  PLOP3.LUT P0, PT, PT, PT, UP0, 0x80, 0x0 ;  /* 0x000000000000781c */ /* 0x000fda0003f0f008 */
[----:B------:R-:W-:Y:S05]  /*fea0*/  @!P0 BRA `(.L_x_318) ;  /* 0x0000000000048947 */ /* 0x000fea0003800000 */
[----:B------:R-:W-:Y:S01]  /*feb0*/  BPT.TRAP 0x1 ;  /* 0x000000040000795c */ /* 0x000fe20000300000 */
.L_x_318:
[----:B01----:R-:W0:Y:S01]  /*fec0*/  S2R R3, SR_CgaCtaId ;  /* 0x0000000000037919 */ /* 0x003e220000008800 */
[----:B------:R-:W-:Y:S02]  /*fed0*/  MOV R2, 0x400 ;  /* 0x0000040000027802 */ /* 0x000fe40000000f00 */
[----:B------:R-:W-:Y:S02]  /*fee0*/  SHF.L.U32 R4, R0, 0x1f, RZ ;  /* 0x0000001f00047819 */ /* 0x000fe400000006ff */
[----:B0-----:R-:W-:-:S05]  /*fef0*/  LEA R2, R3, R2, 0x18 ;  /* 0x0000000203027211 */ /* 0x001fca00078ec0ff */
[----:B------:R-:W-:-:S04]  /*ff00*/  VIADD R2, R2, 0x28 ;  /* 0x0000002802027836 */ /* 0x000fc80000000000 */
[C---:B------:R-:W-:Y:S02]  /*ff10*/  IMAD R7, R9.reuse, 0x8, R2 ;  /* 0x0000000809077824 */ /* 0x040fe400078e0202 */
[----:B------:R-:W-:Y:S02]  /*ff20*/  VIADD R9, R9, 0x1 ;  /* 0x0000000109097836 */ /* 0x000fe40000000000 */
[----:B------:R-:W0:Y:S03]  /*ff30*/  SYNCS.PHASECHK.TRANS64.TRYWAIT P0, [R7+URZ], R4 ;  /* 0x00000004070075a7 */ /* 0x000e26000800017f */
[----:B------:R-:W-:-:S04]  /*ff40*/  ISETP.NE.AND P1, PT, R9, 0x5, PT ;  /* 0x000000050900780c */ /* 0x000fc80003f25270 */
[----:B------:R-:W-:Y:S02]  /*ff50*/  SEL R3, RZ, 0x1, P1 ;  /* 0x00000001ff037807 */ /* 0x000fe40000800000 */
[----:B------:R-:W-:Y:S02]  /*ff60*/  SEL R9, R9, RZ, P1 ;  /* 0x000000ff09097207 */ /* 0x000fe40000800000 */
[----:B------:R-:W-:-:S03]  /*ff70*/  LOP3.LUT R6, R0, R3, RZ, 0x3c, !PT ;  /* 0x0000000300067212 */ /* 0x000fc600078e3cff */
[----:B------:R-:W-:Y:S01]  /*ff80*/  IMAD R8, R9, 0x8, R2 ;  /* 0x0000000809087824 */ /* 0x000fe200078e0202 */
[----:B------:R-:W-:Y:S01]  /*ff90*/  SHF.L.U32 R5, R6, 0x1f, RZ ;  /* 0x0000001f06057819 */ /* 0x000fe200000006ff */
[----:B0-----:R-:W-:Y:S06]  /*ffa0*/  @!P0 BRA `(.L_x_319) ;  /* 0x0000000400448947 */ /* 0x001fec0003800000 */
.L_x_333:
[----:B------:R-:W1:Y:S01]  /*ffb0*/  SYNCS.PHASECHK.TRANS64.TRYWAIT P0, [R8+URZ], R5 ;  /* 0x00000005080075a7 */ /* 0x000e62000800017f */
[----:B------:R-:W-:-:S05]  /*ffc0*/  VIADD R0, R9, 0x1 ;  /* 0x0000000109007836 */ /* 0x000fca0000000000 */
[----:B------:R-:W-:-:S04]  /*ffd0*/  ISETP.NE.AND P1, PT, R0, 0x5, PT ;  /* 0x000000050000780c */ /* 0x000fc80003f25270 */
[----:B------:R-:W-:Y:S02]  /*ffe0*/  SEL R3, RZ, 0x1, P1 ;  /* 0x00000001ff037807 */ /* 0x000fe40000800000 */
[----:B0-----:R-:W-:Y:S02]  /*fff0*/  SEL R7, R0, RZ, P1 ;  /* 0x000000ff00077207 */ /* 0x001fe40000800000 */
[----:B------:R-:W-:-:S03]  /*10000*/  LOP3.LUT R6, R6, R3, RZ, 0x3c, !PT ;  /* 0x0000000306067212 */ /* 0x000fc600078e3cff */
[----:B------:R-:W-:Y:S01]  /*10010*/  IMAD R9, R7, 0x8, R2 ;  /* 0x0000000807097824 */ /* 0x000fe200078e0202 */
[----:B------:R-:W-:Y:S01]  /*10020*/  SHF.L.U32 R4, R6, 0x1f, RZ ;  /* 0x0000001f06047819 */ /* 0x000fe200000006ff */
[----:B-1----:R-:W-:Y:S06]  /*10030*/  @!P0 BRA `(.L_x_320) ;  /* 0x0000000400348947 */ /* 0x002fec0003800000 */
.L_x_334:
[----:B------:R-:W1:Y:S01]  /*10040*/  SYNCS.PHASECHK.TRANS64.TRYWAIT P0, [R9+URZ], R4 ;  /* 0x00000004090075a7 */ /* 0x000e62000800017f */
[----:B------:R-:W-:-:S05]  /*10050*/  VIADD R0, R7, 0x1 ;  /* 0x0000000107007836 */ /* 0x000fca0000000000 */
[----:B------:R-:W-:-:S04]  /*10060*/  ISETP.NE.AND P1, PT, R0, 0x5, PT ;  /* 0x000000050000780c */ /* 0x000fc80003f25270 */
[----:B------:R-:W-:Y:S02]  /*10070*/  SEL R3, RZ, 0x1, P1 ;  /* 0x00000001ff037807 */ /* 0x000fe40000800000 */
[----:B------:R-:W-:Y:S02]  /*10080*/  SEL R7, R0, RZ, P1 ;  /* 0x000000ff00077207 */ /* 0x000fe40000800000 */
[----:B------:R-:W-:-:S03]  /*10090*/  LOP3.LUT R11, R6, R3, RZ, 0x3c, !PT ;  /* 0x00000003060b7212 */ /* 0x000fc600078e3cff */
[----:B------:R-:W-:Y:S01]  /*100a0*/  IMAD R6, R7, 0x8, R2 ;  /* 0x0000000807067824 */ /* 0x000fe200078e0202 */
[----:B0-----:R-:W-:Y:S01]  /*100b0*/  SHF.L.U32 R5, R11, 0x1f, RZ ;  /* 0x0000001f0b057819 */ /* 0x001fe200000006ff */
[----:B-1----:R-:W-:Y:S06]  /*100c0*/  @!P0 BRA `(.L_x_321) ;  /* 0x0000000400248947 */ /* 0x002fec0003800000 */
.L_x_335:
[----:B------:R-:W1:Y:S01]  /*100d0*/  SYNCS.PHASECHK.TRANS64.TRYWAIT P0, [R6+URZ], R5 ;  /* 0x00000005060075a7 */ /* 0x000e62000800017f */
[----:B------:R-:W-:-:S05]  /*100e0*/  VIADD R0, R7, 0x1 ;  /* 0x0000000107007836 */ /* 0x000fca0000000000 */
[----:B------:R-:W-:-:S04]  /*100f0*/  ISETP.NE.AND P1, PT, R0, 0x5, PT ;  /* 0x000000050000780c */ /* 0x000fc80003f25270 */
[----:B0-----:R-:W-:Y:S02]  /*10100*/  SEL R4, RZ, 0x1, P1 ;  /* 0x00000001ff047807 */ /* 0x001fe40000800000 */
[----:B------:R-:W-:Y:S02]  /*10110*/  SEL R3, R0, RZ, P1 ;  /* 0x000000ff00037207 */ /* 0x000fe40000800000 */
[----:B------:R-:W-:Y:S01]  /*10120*/  LOP3.LUT R0, R11, R4, RZ, 0x3c, !PT ;  /* 0x000000040b007212 */ /* 0x000fe200078e3cff */
[----:B-1----:R-:W-:Y:S06]  /*10130*/  @!P0 BRA `(.L_x_322) ;  /* 0x00000004001c8947 */ /* 0x002fec0003800000 */
.L_x_336:
[----:B------:R-:W-:Y:S01]  /*10140*/  IMAD R3, R3, 0x8, R2 ;  /* 0x0000000803037824 */ /* 0x000fe200078e0202 */
[----:B------:R-:W-:-:S07]  /*10150*/  SHF.L.U32 R0, R0, 0x1f, RZ ;  /* 0x0000001f00007819 */ /* 0x000fce00000006ff */
.L_x_323:
[----:B-1----:R1:W2:Y:S02]  /*10160*/  SYNCS.PHASECHK.TRANS64.TRYWAIT P0, [R3+URZ], R0 ;  /* 0x00000000030075a7 */ /* 0x0022a4000800017f */
[----:B--2---:R-:W-:Y:S05]  /*10170*/  @!P0 NANOSLEEP.SYNCS 0x989680 ;  /* 0x009896800000895d */ /* 0x004fea0003900000 */
[----:B------:R-:W2:Y:S02]  /*10180*/  @!P0 SYNCS.PHASECHK.TRANS64 P0, [R3+URZ], R0 ;  /* 0x00000000030085a7 */ /* 0x000ea4000800007f */
[----:B--2---:R-:W-:Y:S05]  /*10190*/  @!P0 BRA `(.L_x_323) ;  /* 0xfffffffc00f08947 */ /* 0x004fea000383ffff */
.L_x_317:
[----:B------:R-:W-:Y:S05]  /*101a0*/  BSYNC B0 ;  /* 0x0000000000007941 */ /* 0x000fea0003800000 */
.L_x_316:
[----:B------:R-:W-:Y:S05]  /*101b0*/  EXIT ;  /* 0x000000000000794d */ /* 0x000fea0003800000 */
.L_x_19:
[----:B----4-:R-:W-:-:S04]  /*101c0*/  IMAD.U32 R3, RZ, RZ, UR17 ;  /* 0x00000011ff037e24 */ /* 0x010fc8000f8e00ff */
[----:B------:R4:W0:Y:S03]  /*101d0*/  SYNCS.PHASECHK.TRANS64.TRYWAIT P1, [R3+URZ+-0x8], R0 ;  /* 0xfffff800030075a7 */ /* 0x000826000802017f */
[----:B0-----:R-:W-:Y:S05]  /*101e0*/  @!P1 NANOSLEEP.SYNCS 0x989680 ;  /* 0x009896800000995d */ /* 0x001fea0003900000 */
[----:B------:R-:W0:Y:S02]  /*101f0*/  @!P1 SYNCS.PHASECHK.TRANS64 P1, [R3+URZ+-0x8], R0 ;  /* 0xfffff800030095a7 */ /* 0x000e24000802007f */
[----:B0-----:R-:W-:Y:S05]  /*10200*/  @!P1 BRA `(.L_x_19) ;  /* 0xfffffffc00ec9947 */ /* 0x001fea000383ffff */
[----:B------:R-:W-:Y:S05]  /*10210*/  BRA `(.L_x_324) ;  /* 0xffffff1400687947 */ /* 0x000fea000383ffff */
.L_x_24:
[----:B-1----:R-:W-:-:S04]  /*10220*/  IMAD.U32 R3, RZ, RZ, UR6 ;  /* 0x00000006ff037e24 */ /* 0x002fc8000f8e00ff */
[----:B------:R1:W2:Y:S03]  /*10230*/  SYNCS.PHASECHK.TRANS64.TRYWAIT P1, [R3+URZ], R0 ;  /* 0x00000000030075a7 */ /* 0x0002a6000802017f */
[----:B--2---:R-:W-:Y:S05]  /*10240*/  @!P1 NANOSLEEP.SYNCS 0x989680 ;  /* 0x009896800000995d */ /* 0x004fea0003900000 */
[----:B------:R-:W2:Y:S02]  /*10250*/  @!P1 SYNCS.PHASECHK.TRANS64 P1, [R3+URZ], R0 ;  /* 0x00000000030095a7 */ /* 0x000ea4000802007f */
[----:B--2---:R-:W-:Y:S05]  /*10260*/  @!P1 BRA `(.L_x_24) ;  /* 0xfffffffc00ec9947 */ /* 0x004fea000383ffff */
[----:B------:R-:W-:Y:S05]  /*10270*/  BRA `(.L_x_23) ;  /* 0xffffff1c00d47947 */ /* 0x000fea000383ffff */
.L_x_30:
[----:B-----5:R1:W-:Y:S02]  /*10280*/  STL [R1+0xa0], R0 ;  /* 0x0000a00001007387 */ /* 0x0203e40000100800 */
[----:B-1----:R-:W-:-:S04]  /*10290*/  IMAD.U32 R0, RZ, RZ, UR9 ;  /* 0x00000009ff007e24 */ /* 0x002fc8000f8e00ff */
[----:B------:R1:W3:Y:S03]  /*102a0*/  SYNCS.PHASECHK.TRANS64.TRYWAIT P1, [R0+URZ], R229 ;  /* 0x000000e5000075a7 */ /* 0x0002e6000802017f */
[----:B---3--:R-:W-:Y:S05]  /*102b0*/  @!P1 NANOSLEEP.SYNCS 0x989680 ;  /* 0x009896800000995d */ /* 0x008fea0003900000 */
[----:B------:R1:W3:Y:S02]  /*102c0*/  @!P1 SYNCS.PHASECHK.TRANS64 P1, [R0+URZ], R229 ;  /* 0x000000e5000095a7 */ /* 0x0002e4000802007f */
[----:B-1----:R1:W5:Y:S02]  /*102d0*/  LDL.LU R0, [R1+0xa0] ;  /* 0x0000a00001007983 */ /* 0x0023640000300800 */
[----:B-1-3--:R-:W-:Y:S05]  /*102e0*/  @!P1 BRA `(.L_x_30) ;  /* 0xfffffffc00e49947 */ /* 0x00afea000383ffff */
[----:B------:R-:W-:Y:S05]  /*102f0*/  BRA `(.L_x_29) ;  /* 0xffffff30003c7947 */ /* 0x000fea000383ffff */
.L_x_38:
[----:B0-----:R-:W-:-:S04]  /*10300*/  IMAD.U32 R25, RZ, RZ, UR17 ;  /* 0x00000011ff197e24 */ /* 0x001fc8000f8e00ff */
[----:B------:R0:W3:Y:S03]  /*10310*/  SYNCS.PHASECHK.TRANS64.TRYWAIT P1, [R25+URZ+0x8], R24 ;  /* 0x00000818190075a7 */ /* 0x0000e6000802017f */
[----:B---3--:R-:W-:Y:S05]  /*10320*/  @!P1 NANOSLEEP.SYNCS 0x989680 ;  /* 0x009896800000995d */ /* 0x008fea0003900000 */
[----:B------:R-:W3:Y:S02]  /*10330*/  @!P1 SYNCS.PHASECHK.TRANS64 P1, [R25+URZ+0x8], R24 ;  /* 0x00000818190095a7 */ /* 0x000ee4000802007f */
[----:B---3--:R-:W-:Y:S05]  /*10340*/  @!P1 BRA `(.L_x_38) ;  /* 0xfffffffc00ec9947 */ /* 0x008fea000383ffff */
[----:B------:R-:W-:Y:S05]  /*10350*/  BRA `(.L_x_325) ;  /* 0xffffff5400347947 */ /* 0x000fea000383ffff */
.L_x_303:
[----:B------:R-:W-:Y:S01]  /*10360*/  BSSY B1, `(.L_x_326) ;  /* 0x0000006000017945 */ /* 0x000fe20003800000 */
[----:B------:R-:W-:-:S07]  /*10370*/  IMAD.MOV.U32 R2, RZ, RZ, -0x1 ;  /* 0xffffffffff027424 */ /* 0x000fce00078e00ff */
[----:B------:R-:W-:Y:S05]  /*10380*/  WARPSYNC.COLLECTIVE R2, `(.L_x_327) ;  /* 0x00000000020c7348 */ /* 0x000fea0003c00000 */
[----:B------:R-:W-:Y:S02]  /*10390*/  ELECT P1, UR62, PT ;  /* 0x00000000003e782f */ /* 0x000fe40003820000 */
[----:B------:R-:W-:Y:S01]  /*103a0*/  MOV R2, UR62 ;  /* 0x0000003e00027c02 */ /* 0x000fe20008000f00 */
[----:B------:R-:W-:Y:S10]  /*103b0*/  ENDCOLLECTIVE ;  /* 0x000000000000791b */ /* 0x000ff40003800000 */
.L_x_327:
[----:B------:R-:W-:Y:S05]  /*103c0*/  BSYNC B1 ;  /* 0x0000000000017941 */ /* 0x000fea0003800000 */
.L_x_326:
[----:B------:R-:W-:Y:S05]  /*103d0*/  BRA `(.L_x_328) ;  /* 0xffffffec008c7947 */ /* 0x000fea000383ffff */
.L_x_306:
[----:B-1----:R1:W2:Y:S02]  /*103e0*/  SYNCS.PHASECHK.TRANS64.TRYWAIT P1, [R11+URZ+0x28], R4 ;  /* 0x000028040b0075a7 */ /* 0x0022a4000802017f */
[----:B--2---:R-:W-:Y:S05]  /*103f0*/  @!P1 NANOSLEEP.SYNCS 0x989680 ;  /* 0x009896800000995d */ /* 0x004fea0003900000 */
[----:B------:R-:W2:Y:S02]  /*10400*/  @!P1 SYNCS.PHASECHK.TRANS64 P1, [R11+URZ+0x28], R4 ;  /* 0x000028040b0095a7 */ /* 0x000ea4000802007f */
[----:B--2---:R-:W-:Y:S05]  /*10410*/  @!P1 BRA `(.L_x_306) ;  /* 0xfffffffc00f09947 */ /* 0x004fea000383ffff */
[----:B------:R-:W-:Y:S05]  /*10420*/  BRA `(.L_x_329) ;  /* 0xffffffec00d07947 */ /* 0x000fea000383ffff */
.L_x_315:
[----:B------:R-:W-:Y:S01]  /*10430*/  BSSY B0, `(.L_x_330) ;  /* 0x0000006000007945 */ /* 0x000fe20003800000 */
[----:B------:R-:W-:-:S07]  /*10440*/  IMAD.MOV.U32 R2, RZ, RZ, -0x1 ;  /* 0xffffffffff027424 */ /* 0x000fce00078e00ff */
[----:B01----:R-:W-:Y:S05]  /*10450*/  WARPSYNC.COLLECTIVE R2, `(.L_x_331) ;  /* 0x00000000020c7348 */ /* 0x003fea0003c00000 */
[----:B------:R-:W-:Y:S02]  /*10460*/  ELECT P1, UR62, PT ;  /* 0x00000000003e782f */ /* 0x000fe40003820000 */
[----:B------:R-:W-:Y:S01]  /*10470*/  MOV R2, UR62 ;  /* 0x0000003e00027c02 */ /* 0x000fe20008000f00 */
[----:B01----:R-:W-:Y:S10]  /*10480*/  ENDCOLLECTIVE ;  /* 0x000000000000791b */ /* 0x003ff40003800000 */
.L_x_331:
[----:B------:R-:W-:Y:S05]  /*10490*/  BSYNC B0 ;  /* 0x0000000000007941 */ /* 0x000fea0003800000 */
.L_x_330:
[----:B------:R-:W-:Y:S01]  /*104a0*/  PLOP3.LUT P0, PT, P1, PT, PT, 0x80, 0x0 ;  /* 0x000000000000781c */ /* 0x000fe20000f0f070 */
[----:B------:R-:W-:-:S12]  /*104b0*/  BRA `(.L_x_332) ;  /* 0xfffffff800647947 */ /* 0x000fd8000383ffff */
.L_x_319:
[----:B0-----:R0:W1:Y:S02]  /*104c0*/  SYNCS.PHASECHK.TRANS64.TRYWAIT P0, [R7+URZ], R4 ;  /* 0x00000004070075a7 */ /* 0x001064000800017f */
[----:B-1----:R-:W-:Y:S05]  /*104d0*/  @!P0 NANOSLEEP.SYNCS 0x989680 ;  /* 0x009896800000895d */ /* 0x002fea0003900000 */
[----:B------:R-:W1:Y:S02]  /*104e0*/  @!P0 SYNCS.PHASECHK.TRANS64 P0, [R7+URZ], R4 ;  /* 0x00000004070085a7 */ /* 0x000e64000800007f */
[----:B-1----:R-:W-:Y:S05]  /*104f0*/  @!P0 BRA `(.L_x_319) ;  /* 0xfffffffc00f08947 */ /* 0x002fea000383ffff */
[----:B------:R-:W-:Y:S05]  /*10500*/  BRA `(.L_x_333) ;  /* 0xfffffff800a87947 */ /* 0x000fea000383ffff */
.L_x_320:
[----:B0-----:R0:W1:Y:S02]  /*10510*/  SYNCS.PHASECHK.TRANS64.TRYWAIT P0, [R8+URZ], R5 ;  /* 0x00000005080075a7 */ /* 0x001064000800017f */
[----:B-1----:R-:W-:Y:S05]  /*10520*/  @!P0 NANOSLEEP.SYNCS 0x989680 ;  /* 0x009896800000895d */ /* 0x002fea0003900000 */
[----:B------:R-:W1:Y:S02]  /*10530*/  @!P0 SYNCS.PHASECHK.TRANS64 P0, [R8+URZ], R5 ;  /* 0x00000005080085a7 */ /* 0x000e64000800007f */
[----:B-1----:R-:W-:Y:S05]  /*10540*/  @!P0 BRA `(.L_x_320) ;  /* 0xfffffffc00f08947 */ /* 0x002fea000383ffff */
[----:B------:R-:W-:Y:S05]  /*10550*/  BRA `(.L_x_334) ;  /* 0xfffffff800b87947 */ /* 0x000fea000383ffff */
.L_x_321:
[----:B0-----:R0:W1:Y:S02]  /*10560*/  SYNCS.PHASECHK.TRANS64.TRYWAIT P0, [R9+URZ], R4 ;  /* 0x00000004090075a7 */ /* 0x001064000800017f */
[----:B-1----:R-:W-:Y:S05]  /*10570*/  @!P0 NANOSLEEP.SYNCS 0x989680 ;  /* 0x009896800000895d */ /* 0x002fea0003900000 */
[----:B------:R-:W1:Y:S02]  /*10580*/  @!P0 SYNCS.PHASECHK.TRANS64 P0, [R9+URZ], R4 ;  /* 0x00000004090085a7 */ /* 0x000e64000800007f */
[----:B-1----:R-:W-:Y:S05]  /*10590*/  @!P0 BRA `(.L_x_321) ;  /* 0xfffffffc00f08947 */ /* 0x002fea000383ffff */
[----:B------:R-:W-:Y:S05]  /*105a0*/  BRA `(.L_x_335) ;  /* 0xfffffff800c87947 */ /* 0x000fea000383ffff */
.L_x_322:
[----:B0-----:R0:W1:Y:S02]  /*105b0*/  SYNCS.PHASECHK.TRANS64.TRYWAIT P0, [R6+URZ], R5 ;  /* 0x00000005060075a7 */ /* 0x001064000800017f */
[----:B-1----:R-:W-:Y:S05]  /*105c0*/  @!P0 NANOSLEEP.SYNCS 0x989680 ;  /* 0x009896800000895d */ /* 0x002fea0003900000 */
[----:B------:R-:W1:Y:S02]  /*105d0*/  @!P0 SYNCS.PHASECHK.TRANS64 P0, [R6+URZ], R5 ;  /* 0x00000005060085a7 */ /* 0x000e64000800007f */
[----:B-1----:R-:W-:Y:S05]  /*105e0*/  @!P0 BRA `(.L_x_322) ;  /* 0xfffffffc00f08947 */ /* 0x002fea000383ffff */
[----:B------:R-:W-:Y:S05]  /*105f0*/  BRA `(.L_x_336) ;  /* 0xfffffff800d07947 */ /* 0x000fea000383ffff */
.L_x_337:
[----:B------:R-:W-:-:S00]  /*10600*/  BRA `(.L_x_337) ;  /* 0xfffffffc00fc7947 */ /* 0x000fc0000383ffff */
[----:B------:R-:W-:-:S00]  /*10610*/  NOP ;  /* 0x0000000000007918 */ /* 0x000fc00000000000 */
        /* <DEDUP_REMOVED lines=14> */
.L_x_338:


//--------------------- .nv.shared._ZN7cutlass13device_kernelINS_4gemm6kernel13GemmUniversalIN4cute5tupleIJiiiiEEENS1_10collective13CollectiveMmaINS1_37MainloopSm90TmaGmmaWarpSpecializedFP8ILi5ENS5_IJNS4_1CILi1EEENSA_ILi2EEESB_EEENS1_32KernelTmaWarpSpecializedPingpongEEENS5_IJNSA_ILi64EEENSA_ILi256EEESG_EEENS_12float_e4m3_tENS5_IJlSB_lEEESJ_SK_NS4_8TiledMMAINS4_8MMA_AtomIJNS4_4SM904GMMA31MMA_64x256x32_F32E4M3E4M3_SS_TNILNSO_7ScaleInE1ELSQ_1EEEEEENS4_6LayoutINS5_IJSB_SB_SB_EEENS5_IJNSA_ILi0EEESV_SV_EEEEENS5_IJNS4_10UnderscoreESY_SY_EEEEENS4_23SM90_TMA_LOAD_MULTICASTENS4_14ComposedLayoutINS4_7SwizzleILi2ELi4ELi3EEENS4_18smem_ptr_flag_bitsILi8EEENST_INS5_IJNSA_ILi8EEESG_EEENS5_IJSG_SB_EEEEEEEvNS4_8identityENS4_13SM90_TMA_LOADES1B_vS1C_EENS_8epilogue10collective6detail29Sm90TmaWarpSpecializedAdapterINS1G_15DefaultEpilogueISJ_SK_SK_NS1F_6thread17LinearCombinationISJ_Li1EffLNS1K_9ScaleType4KindE0ELNS_15FloatRoundStyleE2ESJ_EENS1_15EpilogueDefaultEEEEEvvEEEEvNT_6ParamsE --------------------------
	.section	.nv.shared._ZN7cutlass13device_kernelINS_4gemm6kernel13GemmUniversalIN4cute5tupleIJiiiiEEENS1_10collective13CollectiveMmaINS1_37MainloopSm90TmaGmmaWarpSpecializedFP8ILi5ENS5_IJNS4_1CILi1EEENSA_ILi2EEESB_EEENS1_32KernelTmaWarpSpecializedPingpongEEENS5_IJNSA_ILi64EEENSA_ILi256EEESG_EEENS_12float_e4m3_tENS5_IJlSB_lEEESJ_SK_NS4_8TiledMMAINS4_8MMA_AtomIJNS4_4SM904GMMA31MMA_64x256x32_F32E4M3E4M3_SS_TNILNSO_7ScaleInE1ELSQ_1EEEEEENS4_6LayoutINS5_IJSB_SB_SB_EEENS5_IJNSA_ILi0EEESV_SV_EEEEENS5_IJNS4_10UnderscoreESY_SY_EEEEENS4_23SM90_TMA_LOAD_MULTICASTENS4_14ComposedLayoutINS4_7SwizzleILi2ELi4ELi3EEENS4_18smem_ptr_flag_bitsILi8EEENST_INS5_IJNSA_ILi8EEESG_EEENS5_IJSG_SB_EEEEEEEvNS4_8identityENS4_13SM90_TMA_LOADES1B_vS1C_EENS_8epilogue10collective6detail29Sm90TmaWarpSpecializedAdapterINS1G_15DefaultEpilogueISJ_SK_SK_NS1F_6thread17LinearCombinationISJ_Li1EffLNS1K_9ScaleType4KindE0ELNS_15FloatRoundStyleE2ESJ_EENS1_15EpilogueDefaultEEEEEvvEEEEvNT_6ParamsE,"aw",@nobits
	.sectionflags	@""
	.align	16
	.zero		1024


//--------------------- .nv.shared.reserved.0     --------------------------
	.section	.nv.shared.reserved.0,"aw",@nobits
	.weak		__nv_reservedSMEM_offset_0_alias
	.size		__nv_reservedSMEM_offset_0_alias, 0, 0
	.other		__nv_reservedSMEM_offset_0_alias,@"STO_CUDA_RESERVED_SHARED STV_DEFAULT"
__nv_reservedSMEM_offset_0_alias:
	.zero		0


//--------------------- .nv.global                --------------------------
	.section	.nv.global,"aw",@nobits
.nv.global:
	.type		_ZN39_INTERNAL_7ead7d8a_4_k_cu_f14e2d22_33114cute1_E,@object
	.size		_ZN39_INTERNAL_7ead7d8a_4_k_cu_f14e2d22_33114cute1_E,(_ZN39_INTERNAL_7ead7d8a_4_k_cu_f14e2d22_33114cuda3std3__45__cpo6cbeginE - _ZN39_INTERNAL_7ead7d8a_4_k_cu_f14e2d22_33114cute1_E)
_ZN39_INTERNAL_7ead7d8a_4_k_cu_f14e2d22_33114cute1_E:
	.zero		1
	.type		_ZN39_INTERNAL_7ead7d8a_4_k_cu_f14e2d22_33114cuda3std3__45__cpo6cbeginE,@object
	.size		_ZN39_INTERNAL_7ead7d8a_4_k_cu_f14e2d22_33114cuda3std3__45__cpo6cbeginE,(_ZN39_INTERNAL_7ead7d8a_4_k_cu_f14e2d22_33114cuda3std3__48in_placeE - _ZN39_INTERNAL_7ead7d8a_4_k_cu_f14e2d22_33114cuda3std3__45__cpo6cbeginE)
_ZN39_INTERNAL_7ead7d8a_4_k_cu_f14e2d22_33114cuda3std3__45__cpo6cbeginE:
	.zero		1
	.type		_ZN39_INTERNAL_7ead7d8a_4_k_cu_f14e2d22_33114cuda3std3__48in_placeE,@object
	.size		_ZN39_INTERNAL_7ead7d8a_4_k_cu_f14e2d22_33114cuda3std3__48in_placeE,(_ZN39_INTERNAL_7ead7d8a_4_k_cu_f14e2d22_33114cuda3std6ranges3__45__cpo9iter_moveE - _ZN39_INTERNAL_7ead7d8a_4_k_cu_f14e2d22_33114cuda3std3__48in_placeE)
_ZN39_INTERNAL_7ead7d8a_4_k_cu_f14e2d22_33114cuda3std3__48in_placeE:
	.zero		1
	.type		_ZN39_INTERNAL_7ead7d8a_4_k_cu_f14e2d22_33114cuda3std6ranges3__45__cpo9iter_moveE,@object
	.size		_ZN39_INTERNAL_7ead7d8a_4_k_cu_f14e2d22_33114cuda3std6ranges3__45__cpo9iter_moveE,(_ZN39_INTERNAL_7ead7d8a_4_k_cu_f14e2d22_33114cuda3std3__45__cpo5beginE - _ZN39_INTERNAL_7ead7d8a_4_k_cu_f14e2d22_33114cuda3std6ranges3__45__cpo9iter_moveE)
_ZN39_INTERNAL_7ead7d8a_4_k_cu_f14e2d22_33114cuda3std6ranges3__45__cpo9iter_moveE:
	.zero		1
	.type		_ZN39_INTERNAL_7ead7d8a_4_k_cu_f14e2d22_33114cuda3std3__45__cpo5beginE,@object
	.size		_ZN39_INTERNAL_7ead7d8a_4_k_cu_f14e2d22_33114cuda3std3__45__cpo5beginE,(_ZN39_INTERNAL_7ead7d8a_4_k_cu_f14e2d22_33114cuda3std3__441_GLOBAL__N__7ead7d8a_4_k_cu_f14e2d22_33116ignoreE - _ZN39_INTERNAL_7ead7d8a_4_k_cu_f14e2d22_33114cuda3std3__45__cpo5beginE)
_ZN39_INTERNAL_7ead7d8a_4_k_cu_f14e2d22_33114cuda3std3__45__cpo5beginE:
	.zero		1
	.type		_ZN39_INTERNAL_7ead7d8a_4_k_cu_f14e2d22_33114cuda3std3__441_GLOBAL__N__7ead7d8a_4_k_cu_f14e2d22_33116ignoreE,@object
	.size		_ZN39_INTERNAL_7ead7d8a_4_k_cu_f14e2d22_33114cuda3std3__441_GLOBAL__N__7ead7d8a_4_k_cu_f14e2d22_33116ignoreE,(_ZN39_INTERNAL_7ead7d8a_4_k_cu_f14e2d22_33114cute7productE - _ZN39_INTERNAL_7ead7d8a_4_k_cu_f14e2d22_33114cuda3std3__441_GLOBAL__N__7ead7d8a_4_k_cu_f14e2d22_33116ignoreE)
_ZN39_INTERNAL_7ead7d8a_4_k_cu_f14e2d22_33114cuda3std3__441_GLOBAL__N__7ead7d8a_4_k_cu_f14e2d22_33116ignoreE:
	.zero		1
	.type		_ZN39_INTERNAL_7ead7d8a_4_k_cu_f14e2d22_33114cute7productE,@object
	.size		_ZN39_INTERNAL_7ead7d8a_4_k_cu_f14e2d22_33114cute7productE,(_ZN39_INTERNAL_7ead7d8a_4_k_cu_f14e2d22_33114cuda3std3__45__cpo3endE - _ZN39_INTERNAL_7ead7d8a_4_k_cu_f14e2d22_33114cute7productE)
_ZN39_INTERNAL_7ead7d8a_4_k_cu_f14e2d22_33114cute7productE:
	.zero		1
	.type		_ZN39_INTERNAL_7ead7d8a_4_k_cu_f14e2d22_33114cuda3std3__45__cpo3endE,@object
	.size		_ZN39_INTERNAL_7ead7d8a_4_k_cu_f14e2d22_33114cuda3std3__45__cpo3endE,(_ZN39_INTERNAL_7ead7d8a_4_k_cu_f14e2d22_33114cuda3std3__419piecewise_constructE - _ZN39_INTERNAL_7ead7d8a_4_k_cu_f14e2d22_33114cuda3std3__45__cpo3endE)
_ZN39_INTERNAL_7ead7d8a_4_k_cu_f14e2d22_33114cuda3std3__45__cpo3endE:
	.zero		1
	.type		_ZN39_INTERNAL_7ead7d8a_4_k_cu_f14e2d22_33114cuda3std3__419piecewise_constructE,@object
	.size		_ZN39_INTERNAL_7ead7d8a_4_k_cu_f14e2d22_33114cuda3std3__419piecewise_constructE,(_ZN39_INTERNAL_7ead7d8a_4_k_cu_f14e2d22_33114cuda3std3__45__cpo4cendE - _ZN39_INTERNAL_7ead7d8a_4_k_cu_f14e2d22_33114cuda3std3__419piecewise_constructE)
_ZN39_INTERNAL_7ead7d8a_4_k_cu_f14e2d22_33114cuda3std3__419piecewise_constructE:
	.zero		1
	.type		_ZN39_INTERNAL_7ead7d8a_4_k_cu_f14e2d22_33114cuda3std3__45__cpo4cendE,@object
	.size		_ZN39_INTERNAL_7ead7d8a_4_k_cu_f14e2d22_33114cuda3std3__45__cpo4cendE,(_ZN39_INTERNAL_7ead7d8a_4_k_cu_f14e2d22_33114cuda3std6ranges3__45__cpo4swapE - _ZN39_INTERNAL_7ead7d8a_4_k_cu_f14e2d22_33114cuda3std3__45__cpo4cendE)
_ZN39_INTERNAL_7ead7d8a_4_k_cu_f14e2d22_33114cuda3std3__45__cpo4cendE:
	.zero		1
	.type		_ZN39_INTERNAL_7ead7d8a_4_k_cu_f14e2d22_33114cuda3std6ranges3__45__cpo4swapE,@object
	.size		_ZN39_INTERNAL_7ead7d8a_4_k_cu_f14e2d22_33114cuda3std6ranges3__45__cpo4swapE,(.L_7 - _ZN39_INTERNAL_7ead7d8a_4_k_cu_f14e2d22_33114cuda3std6ranges3__45__cpo4swapE)
_ZN39_INTERNAL_7ead7d8a_4_k_cu_f14e2d22_33114cuda3std6ranges3__45__cpo4swapE:
	.zero		1
.L_7:


//--------------------- .nv.constant0._ZN7cutlass13device_kernelINS_4gemm6kernel13GemmUniversalIN4cute5tupleIJiiiiEEENS1_10collective13CollectiveMmaINS1_37MainloopSm90TmaGmmaWarpSpecializedFP8ILi5ENS5_IJNS4_1CILi1EEENSA_ILi2EEESB_EEENS1_32KernelTmaWarpSpecializedPingpongEEENS5_IJNSA_ILi64EEENSA_ILi256EEESG_EEENS_12float_e4m3_tENS5_IJlSB_lEEESJ_SK_NS4_8TiledMMAINS4_8MMA_AtomIJNS4_4SM904GMMA31MMA_64x256x32_F32E4M3E4M3_SS_TNILNSO_7ScaleInE1ELSQ_1EEEEEENS4_6LayoutINS5_IJSB_SB_SB_EEENS5_IJNSA_ILi0EEESV_SV_EEEEENS5_IJNS4_10UnderscoreESY_SY_EEEEENS4_23SM90_TMA_LOAD_MULTICASTENS4_14ComposedLayoutINS4_7SwizzleILi2ELi4ELi3EEENS4_18smem_ptr_flag_bitsILi8EEENST_INS5_IJNSA_ILi8EEESG_EEENS5_IJSG_SB_EEEEEEEvNS4_8identityENS4_13SM90_TMA_LOADES1B_vS1C_EENS_8epilogue10collective6detail29Sm90TmaWarpSpecializedAdapterINS1G_15DefaultEpilogueISJ_SK_SK_NS1F_6thread17LinearCombinationISJ_Li1EffLNS1K_9ScaleType4KindE0ELNS_15FloatRoundStyleE2ESJ_EENS1_15EpilogueDefaultEEEEEvvEEEEvNT_6ParamsE --------------------------
	.section	.nv.constant0._ZN7cutlass13device_kernelINS_4gemm6kernel13GemmUniversalIN4cute5tupleIJiiiiEEENS1_10collective13CollectiveMmaINS1_37MainloopSm90TmaGmmaWarpSpecializedFP8ILi5ENS5_IJNS4_1CILi1EEENSA_ILi2EEESB_EEENS1_32KernelTmaWarpSpecializedPingpongEEENS5_IJNSA_ILi64EEENSA_ILi256EEESG_EEENS_12float_e4m3_tENS5_IJlSB_lEEESJ_SK_NS4_8TiledMMAINS4_8MMA_AtomIJNS4_4SM904GMMA31MMA_64x256x32_F32E4M3E4M3_SS_TNILNSO_7ScaleInE1ELSQ_1EEEEEENS4_6LayoutINS5_IJSB_SB_SB_EEENS5_IJNSA_ILi0EEESV_SV_EEEEENS5_IJNS4_10UnderscoreESY_SY_EEEEENS4_23SM90_TMA_LOAD_MULTICASTENS4_14ComposedLayoutINS4_7SwizzleILi2ELi4ELi3EEENS4_18smem_ptr_flag_bitsILi8EEENST_INS5_IJNSA_ILi8EEESG_EEENS5_IJSG_SB_EEEEEEEvNS4_8identityENS4_13SM90_TMA_LOADES1B_vS1C_EENS_8epilogue10collective6detail29Sm90TmaWarpSpecializedAdapterINS1G_15DefaultEpilogueISJ_SK_SK_NS1F_6thread17LinearCombinationISJ_Li1EffLNS1K_9ScaleType4KindE0ELNS_15FloatRoundStyleE2ESJ_EENS1_15EpilogueDefaultEEEEEvvEEEEvNT_6ParamsE,"a",@progbits
	.sectionflags	@""
	.align	4
.nv.constant0._ZN7cutlass13device_kernelINS_4gemm6kernel13GemmUniversalIN4cute5tupleIJiiiiEEENS1_10collective13CollectiveMmaINS1_37MainloopSm90TmaGmmaWarpSpecializedFP8ILi5ENS5_IJNS4_1CILi1EEENSA_ILi2EEESB_EEENS1_32KernelTmaWarpSpecializedPingpongEEENS5_IJNSA_ILi64EEENSA_ILi256EEESG_EEENS_12float_e4m3_tENS5_IJlSB_lEEESJ_SK_NS4_8TiledMMAINS4_8MMA_AtomIJNS4_4SM904GMMA31MMA_64x256x32_F32E4M3E4M3_SS_TNILNSO_7ScaleInE1ELSQ_1EEEEEENS4_6LayoutINS5_IJSB_SB_SB_EEENS5_IJNSA_ILi0EEESV_SV_EEEEENS5_IJNS4_10UnderscoreESY_SY_EEEEENS4_23SM90_TMA_LOAD_MULTICASTENS4_14ComposedLayoutINS4_7SwizzleILi2ELi4ELi3EEENS4_18smem_ptr_flag_bitsILi8EEENST_INS5_IJNSA_ILi8EEESG_EEENS5_IJSG_SB_EEEEEEEvNS4_8identityENS4_13SM90_TMA_LOADES1B_vS1C_EENS_8epilogue10collective6detail29Sm90TmaWarpSpecializedAdapterINS1G_15DefaultEpilogueISJ_SK_SK_NS1F_6thread17LinearCombinationISJ_Li1EffLNS1K_9ScaleType4KindE0ELNS_15FloatRoundStyleE2ESJ_EENS1_15EpilogueDefaultEEEEEvvEEEEvNT_6ParamsE:
	.zero		1664


//--------------------- SYMBOLS --------------------------

	.type		.nv.reservedSmem.offset0,@object
	.size		.nv.reservedSmem.offset0,0x4
